//
// Generated by NVIDIA NVVM Compiler
//
// Compiler Build ID: CL-36424714
// Cuda compilation tools, release 13.0, V13.0.88
// Based on NVVM 20.0.0
//

.version 9.0
.target sm_100
.address_size 64

	// .globl	_Z6kernelPdPxS_S_S0_Pixx

.visible .entry _Z6kernelPdPxS_S_S0_Pixx(
	.param .u64 .ptr .align 1 _Z6kernelPdPxS_S_S0_Pixx_param_0,
	.param .u64 .ptr .align 1 _Z6kernelPdPxS_S_S0_Pixx_param_1,
	.param .u64 .ptr .align 1 _Z6kernelPdPxS_S_S0_Pixx_param_2,
	.param .u64 .ptr .align 1 _Z6kernelPdPxS_S_S0_Pixx_param_3,
	.param .u64 .ptr .align 1 _Z6kernelPdPxS_S_S0_Pixx_param_4,
	.param .u64 .ptr .align 1 _Z6kernelPdPxS_S_S0_Pixx_param_5,
	.param .u64 _Z6kernelPdPxS_S_S0_Pixx_param_6,
	.param .u64 _Z6kernelPdPxS_S_S0_Pixx_param_7
)
{
	.reg .pred 	%p<33>;
	.reg .b32 	%r<59>;
	.reg .b64 	%rd<149>;
	.reg .b64 	%fd<299>;

	ld.param.u64 	%rd82, [_Z6kernelPdPxS_S_S0_Pixx_param_0];
	ld.param.u64 	%rd88, [_Z6kernelPdPxS_S_S0_Pixx_param_1];
	ld.param.u64 	%rd89, [_Z6kernelPdPxS_S_S0_Pixx_param_3];
	ld.param.u64 	%rd84, [_Z6kernelPdPxS_S_S0_Pixx_param_4];
	ld.param.u64 	%rd85, [_Z6kernelPdPxS_S_S0_Pixx_param_5];
	ld.param.u64 	%rd86, [_Z6kernelPdPxS_S_S0_Pixx_param_6];
	ld.param.u64 	%rd87, [_Z6kernelPdPxS_S_S0_Pixx_param_7];
	cvta.to.global.u64 	%rd1, %rd89;
	cvta.to.global.u64 	%rd2, %rd88;
	mov.u32 	%r1, %ntid.x;
	mov.u32 	%r2, %nctaid.x;
	mul.lo.s32 	%r3, %r2, %r1;
	cvt.u64.u32 	%rd3, %r3;
	not.b64 	%rd90, %rd86;
	add.s64 	%rd91, %rd90, %rd3;
	add.s64 	%rd4, %rd91, %rd87;
	and.b64  	%rd92, %rd4, -4294967296;
	setp.ne.s64 	%p1, %rd92, 0;
	@%p1 bra 	$L__BB0_2;
	cvt.u32.u64 	%r4, %rd3;
	cvt.u32.u64 	%r5, %rd4;
	div.u32 	%r6, %r5, %r4;
	cvt.u64.u32 	%rd128, %r6;
	bra.uni 	$L__BB0_3;
$L__BB0_2:
	div.s64 	%rd128, %rd4, %rd3;
$L__BB0_3:
	mov.u32 	%r7, %ctaid.x;
	mov.u32 	%r8, %tid.x;
	mad.lo.s32 	%r9, %r7, %r1, %r8;
	cvt.s64.s32 	%rd93, %r9;
	mad.lo.s64 	%rd129, %rd128, %rd93, %rd86;
	add.s64 	%rd94, %rd129, %rd128;
	min.s64 	%rd9, %rd87, %rd94;
	setp.ge.s64 	%p2, %rd129, %rd9;
	@%p2 bra 	$L__BB0_38;
	cvta.to.global.u64 	%rd10, %rd82;
	cvta.to.global.u64 	%rd11, %rd85;
	cvta.to.global.u64 	%rd12, %rd84;
$L__BB0_5:
	ld.global.u64 	%rd14, [%rd2+72];
	or.b64  	%rd95, %rd129, %rd14;
	and.b64  	%rd96, %rd95, -4294967296;
	setp.ne.s64 	%p3, %rd96, 0;
	@%p3 bra 	$L__BB0_7;
	cvt.u32.u64 	%r10, %rd14;
	cvt.u32.u64 	%r11, %rd129;
	div.u32 	%r12, %r11, %r10;
	mul.lo.s32 	%r13, %r12, %r10;
	sub.s32 	%r14, %r11, %r13;
	cvt.u64.u32 	%rd130, %r12;
	cvt.u64.u32 	%rd131, %r14;
	bra.uni 	$L__BB0_8;
$L__BB0_7:
	div.s64 	%rd130, %rd129, %rd14;
	mul.lo.s64 	%rd97, %rd130, %rd14;
	sub.s64 	%rd131, %rd129, %rd97;
$L__BB0_8:
	ld.global.f64 	%fd10, [%rd1+216];
	cvt.rn.f64.s64 	%fd11, %rd131;
	ld.global.f64 	%fd12, [%rd1+232];
	fma.rn.f64 	%fd1, %fd12, %fd11, %fd10;
	ld.global.u64 	%rd21, [%rd2+64];
	or.b64  	%rd98, %rd130, %rd21;
	and.b64  	%rd99, %rd98, -4294967296;
	setp.ne.s64 	%p4, %rd99, 0;
	@%p4 bra 	$L__BB0_10;
	cvt.u32.u64 	%r15, %rd21;
	cvt.u32.u64 	%r16, %rd130;
	div.u32 	%r17, %r16, %r15;
	mul.lo.s32 	%r18, %r17, %r15;
	sub.s32 	%r19, %r16, %r18;
	cvt.u64.u32 	%rd132, %r17;
	cvt.u64.u32 	%rd133, %r19;
	bra.uni 	$L__BB0_11;
$L__BB0_10:
	div.s64 	%rd132, %rd130, %rd21;
	mul.lo.s64 	%rd100, %rd132, %rd21;
	sub.s64 	%rd133, %rd130, %rd100;
$L__BB0_11:
	ld.global.f64 	%fd13, [%rd1+192];
	cvt.rn.f64.s64 	%fd14, %rd133;
	ld.global.f64 	%fd15, [%rd1+208];
	fma.rn.f64 	%fd2, %fd15, %fd14, %fd13;
	ld.global.u64 	%rd28, [%rd2+56];
	or.b64  	%rd101, %rd132, %rd28;
	and.b64  	%rd102, %rd101, -4294967296;
	setp.ne.s64 	%p5, %rd102, 0;
	@%p5 bra 	$L__BB0_13;
	cvt.u32.u64 	%r20, %rd28;
	cvt.u32.u64 	%r21, %rd132;
	div.u32 	%r22, %r21, %r20;
	mul.lo.s32 	%r23, %r22, %r20;
	sub.s32 	%r24, %r21, %r23;
	cvt.u64.u32 	%rd134, %r22;
	cvt.u64.u32 	%rd135, %r24;
	bra.uni 	$L__BB0_14;
$L__BB0_13:
	div.s64 	%rd134, %rd132, %rd28;
	mul.lo.s64 	%rd103, %rd134, %rd28;
	sub.s64 	%rd135, %rd132, %rd103;
$L__BB0_14:
	ld.global.f64 	%fd16, [%rd1+168];
	cvt.rn.f64.s64 	%fd17, %rd135;
	ld.global.f64 	%fd18, [%rd1+184];
	fma.rn.f64 	%fd3, %fd18, %fd17, %fd16;
	ld.global.u64 	%rd35, [%rd2+48];
	or.b64  	%rd104, %rd134, %rd35;
	and.b64  	%rd105, %rd104, -4294967296;
	setp.ne.s64 	%p6, %rd105, 0;
	@%p6 bra 	$L__BB0_16;
	cvt.u32.u64 	%r25, %rd35;
	cvt.u32.u64 	%r26, %rd134;
	div.u32 	%r27, %r26, %r25;
	mul.lo.s32 	%r28, %r27, %r25;
	sub.s32 	%r29, %r26, %r28;
	cvt.u64.u32 	%rd136, %r27;
	cvt.u64.u32 	%rd137, %r29;
	bra.uni 	$L__BB0_17;
$L__BB0_16:
	div.s64 	%rd136, %rd134, %rd35;
	mul.lo.s64 	%rd106, %rd136, %rd35;
	sub.s64 	%rd137, %rd134, %rd106;
$L__BB0_17:
	ld.global.f64 	%fd19, [%rd1+144];
	cvt.rn.f64.s64 	%fd20, %rd137;
	ld.global.f64 	%fd21, [%rd1+160];
	fma.rn.f64 	%fd4, %fd21, %fd20, %fd19;
	ld.global.u64 	%rd42, [%rd2+40];
	or.b64  	%rd107, %rd136, %rd42;
	and.b64  	%rd108, %rd107, -4294967296;
	setp.ne.s64 	%p7, %rd108, 0;
	@%p7 bra 	$L__BB0_19;
	cvt.u32.u64 	%r30, %rd42;
	cvt.u32.u64 	%r31, %rd136;
	div.u32 	%r32, %r31, %r30;
	mul.lo.s32 	%r33, %r32, %r30;
	sub.s32 	%r34, %r31, %r33;
	cvt.u64.u32 	%rd138, %r32;
	cvt.u64.u32 	%rd139, %r34;
	bra.uni 	$L__BB0_20;
$L__BB0_19:
	div.s64 	%rd138, %rd136, %rd42;
	mul.lo.s64 	%rd109, %rd138, %rd42;
	sub.s64 	%rd139, %rd136, %rd109;
$L__BB0_20:
	ld.global.f64 	%fd22, [%rd1+120];
	cvt.rn.f64.s64 	%fd23, %rd139;
	ld.global.f64 	%fd24, [%rd1+136];
	fma.rn.f64 	%fd5, %fd24, %fd23, %fd22;
	ld.global.u64 	%rd49, [%rd2+32];
	or.b64  	%rd110, %rd138, %rd49;
	and.b64  	%rd111, %rd110, -4294967296;
	setp.ne.s64 	%p8, %rd111, 0;
	@%p8 bra 	$L__BB0_22;
	cvt.u32.u64 	%r35, %rd49;
	cvt.u32.u64 	%r36, %rd138;
	div.u32 	%r37, %r36, %r35;
	mul.lo.s32 	%r38, %r37, %r35;
	sub.s32 	%r39, %r36, %r38;
	cvt.u64.u32 	%rd140, %r37;
	cvt.u64.u32 	%rd141, %r39;
	bra.uni 	$L__BB0_23;
$L__BB0_22:
	div.s64 	%rd140, %rd138, %rd49;
	mul.lo.s64 	%rd112, %rd140, %rd49;
	sub.s64 	%rd141, %rd138, %rd112;
$L__BB0_23:
	ld.global.f64 	%fd25, [%rd1+96];
	cvt.rn.f64.s64 	%fd26, %rd141;
	ld.global.f64 	%fd27, [%rd1+112];
	fma.rn.f64 	%fd6, %fd27, %fd26, %fd25;
	ld.global.u64 	%rd56, [%rd2+24];
	or.b64  	%rd113, %rd140, %rd56;
	and.b64  	%rd114, %rd113, -4294967296;
	setp.ne.s64 	%p9, %rd114, 0;
	@%p9 bra 	$L__BB0_25;
	cvt.u32.u64 	%r40, %rd56;
	cvt.u32.u64 	%r41, %rd140;
	div.u32 	%r42, %r41, %r40;
	mul.lo.s32 	%r43, %r42, %r40;
	sub.s32 	%r44, %r41, %r43;
	cvt.u64.u32 	%rd142, %r42;
	cvt.u64.u32 	%rd143, %r44;
	bra.uni 	$L__BB0_26;
$L__BB0_25:
	div.s64 	%rd142, %rd140, %rd56;
	mul.lo.s64 	%rd115, %rd142, %rd56;
	sub.s64 	%rd143, %rd140, %rd115;
$L__BB0_26:
	ld.global.f64 	%fd28, [%rd1+72];
	cvt.rn.f64.s64 	%fd29, %rd143;
	ld.global.f64 	%fd30, [%rd1+88];
	fma.rn.f64 	%fd7, %fd30, %fd29, %fd28;
	ld.global.u64 	%rd63, [%rd2+16];
	or.b64  	%rd116, %rd142, %rd63;
	and.b64  	%rd117, %rd116, -4294967296;
	setp.ne.s64 	%p10, %rd117, 0;
	@%p10 bra 	$L__BB0_28;
	cvt.u32.u64 	%r45, %rd63;
	cvt.u32.u64 	%r46, %rd142;
	div.u32 	%r47, %r46, %r45;
	mul.lo.s32 	%r48, %r47, %r45;
	sub.s32 	%r49, %r46, %r48;
	cvt.u64.u32 	%rd144, %r47;
	cvt.u64.u32 	%rd145, %r49;
	bra.uni 	$L__BB0_29;
$L__BB0_28:
	div.s64 	%rd144, %rd142, %rd63;
	mul.lo.s64 	%rd118, %rd144, %rd63;
	sub.s64 	%rd145, %rd142, %rd118;
$L__BB0_29:
	ld.global.f64 	%fd31, [%rd1+48];
	cvt.rn.f64.s64 	%fd32, %rd145;
	ld.global.f64 	%fd33, [%rd1+64];
	fma.rn.f64 	%fd8, %fd33, %fd32, %fd31;
	ld.global.u64 	%rd70, [%rd2+8];
	or.b64  	%rd119, %rd144, %rd70;
	and.b64  	%rd120, %rd119, -4294967296;
	setp.ne.s64 	%p11, %rd120, 0;
	@%p11 bra 	$L__BB0_31;
	cvt.u32.u64 	%r50, %rd70;
	cvt.u32.u64 	%r51, %rd144;
	div.u32 	%r52, %r51, %r50;
	mul.lo.s32 	%r53, %r52, %r50;
	sub.s32 	%r54, %r51, %r53;
	cvt.u64.u32 	%rd146, %r52;
	cvt.u64.u32 	%rd147, %r54;
	bra.uni 	$L__BB0_32;
$L__BB0_31:
	div.s64 	%rd146, %rd144, %rd70;
	mul.lo.s64 	%rd121, %rd146, %rd70;
	sub.s64 	%rd147, %rd144, %rd121;
$L__BB0_32:
	ld.global.f64 	%fd34, [%rd1+24];
	cvt.rn.f64.s64 	%fd35, %rd147;
	ld.global.f64 	%fd36, [%rd1+40];
	fma.rn.f64 	%fd9, %fd36, %fd35, %fd34;
	ld.global.u64 	%rd77, [%rd2];
	or.b64  	%rd122, %rd146, %rd77;
	and.b64  	%rd123, %rd122, -4294967296;
	setp.ne.s64 	%p12, %rd123, 0;
	@%p12 bra 	$L__BB0_34;
	cvt.u32.u64 	%r55, %rd77;
	cvt.u32.u64 	%r56, %rd146;
	rem.u32 	%r57, %r56, %r55;
	cvt.u64.u32 	%rd148, %r57;
	bra.uni 	$L__BB0_35;
$L__BB0_34:
	rem.s64 	%rd148, %rd146, %rd77;
$L__BB0_35:
	ld.param.u64 	%rd127, [_Z6kernelPdPxS_S_S0_Pixx_param_2];
	ld.global.f64 	%fd37, [%rd1];
	cvt.rn.f64.s64 	%fd38, %rd148;
	ld.global.f64 	%fd39, [%rd1+16];
	fma.rn.f64 	%fd40, %fd39, %fd38, %fd37;
	cvta.to.global.u64 	%rd124, %rd127;
	ld.global.f64 	%fd41, [%rd124];
	fma.rn.f64 	%fd42, %fd41, %fd40, 0d0000000000000000;
	ld.global.f64 	%fd43, [%rd124+8];
	fma.rn.f64 	%fd44, %fd43, %fd9, %fd42;
	ld.global.f64 	%fd45, [%rd124+16];
	fma.rn.f64 	%fd46, %fd45, %fd8, %fd44;
	ld.global.f64 	%fd47, [%rd124+24];
	fma.rn.f64 	%fd48, %fd47, %fd7, %fd46;
	ld.global.f64 	%fd49, [%rd124+32];
	fma.rn.f64 	%fd50, %fd49, %fd6, %fd48;
	ld.global.f64 	%fd51, [%rd124+40];
	fma.rn.f64 	%fd52, %fd51, %fd5, %fd50;
	ld.global.f64 	%fd53, [%rd124+48];
	fma.rn.f64 	%fd54, %fd53, %fd4, %fd52;
	ld.global.f64 	%fd55, [%rd124+56];
	fma.rn.f64 	%fd56, %fd55, %fd3, %fd54;
	ld.global.f64 	%fd57, [%rd124+64];
	fma.rn.f64 	%fd58, %fd57, %fd2, %fd56;
	ld.global.f64 	%fd59, [%rd124+72];
	fma.rn.f64 	%fd60, %fd59, %fd1, %fd58;
	ld.global.f64 	%fd61, [%rd124+80];
	sub.f64 	%fd62, %fd60, %fd61;
	abs.f64 	%fd63, %fd62;
	ld.global.f64 	%fd65, [%rd10];
	setp.gtu.f64 	%p13, %fd63, %fd65;
	ld.global.f64 	%fd67, [%rd124+96];
	fma.rn.f64 	%fd68, %fd67, %fd40, 0d0000000000000000;
	ld.global.f64 	%fd69, [%rd124+104];
	fma.rn.f64 	%fd70, %fd69, %fd9, %fd68;
	ld.global.f64 	%fd71, [%rd124+112];
	fma.rn.f64 	%fd72, %fd71, %fd8, %fd70;
	ld.global.f64 	%fd73, [%rd124+120];
	fma.rn.f64 	%fd74, %fd73, %fd7, %fd72;
	ld.global.f64 	%fd75, [%rd124+128];
	fma.rn.f64 	%fd76, %fd75, %fd6, %fd74;
	ld.global.f64 	%fd77, [%rd124+136];
	fma.rn.f64 	%fd78, %fd77, %fd5, %fd76;
	ld.global.f64 	%fd79, [%rd124+144];
	fma.rn.f64 	%fd80, %fd79, %fd4, %fd78;
	ld.global.f64 	%fd81, [%rd124+152];
	fma.rn.f64 	%fd82, %fd81, %fd3, %fd80;
	ld.global.f64 	%fd83, [%rd124+160];
	fma.rn.f64 	%fd84, %fd83, %fd2, %fd82;
	ld.global.f64 	%fd85, [%rd124+168];
	fma.rn.f64 	%fd86, %fd85, %fd1, %fd84;
	ld.global.f64 	%fd87, [%rd124+176];
	sub.f64 	%fd88, %fd86, %fd87;
	abs.f64 	%fd89, %fd88;
	ld.global.f64 	%fd91, [%rd10+8];
	setp.gtu.f64 	%p14, %fd89, %fd91;
	ld.global.f64 	%fd93, [%rd124+192];
	fma.rn.f64 	%fd94, %fd93, %fd40, 0d0000000000000000;
	ld.global.f64 	%fd95, [%rd124+200];
	fma.rn.f64 	%fd96, %fd95, %fd9, %fd94;
	ld.global.f64 	%fd97, [%rd124+208];
	fma.rn.f64 	%fd98, %fd97, %fd8, %fd96;
	ld.global.f64 	%fd99, [%rd124+216];
	fma.rn.f64 	%fd100, %fd99, %fd7, %fd98;
	ld.global.f64 	%fd101, [%rd124+224];
	fma.rn.f64 	%fd102, %fd101, %fd6, %fd100;
	ld.global.f64 	%fd103, [%rd124+232];
	fma.rn.f64 	%fd104, %fd103, %fd5, %fd102;
	ld.global.f64 	%fd105, [%rd124+240];
	fma.rn.f64 	%fd106, %fd105, %fd4, %fd104;
	ld.global.f64 	%fd107, [%rd124+248];
	fma.rn.f64 	%fd108, %fd107, %fd3, %fd106;
	ld.global.f64 	%fd109, [%rd124+256];
	fma.rn.f64 	%fd110, %fd109, %fd2, %fd108;
	ld.global.f64 	%fd111, [%rd124+264];
	fma.rn.f64 	%fd112, %fd111, %fd1, %fd110;
	ld.global.f64 	%fd113, [%rd124+272];
	sub.f64 	%fd114, %fd112, %fd113;
	abs.f64 	%fd115, %fd114;
	ld.global.f64 	%fd117, [%rd10+16];
	setp.gtu.f64 	%p15, %fd115, %fd117;
	ld.global.f64 	%fd119, [%rd124+288];
	fma.rn.f64 	%fd120, %fd119, %fd40, 0d0000000000000000;
	ld.global.f64 	%fd121, [%rd124+296];
	fma.rn.f64 	%fd122, %fd121, %fd9, %fd120;
	ld.global.f64 	%fd123, [%rd124+304];
	fma.rn.f64 	%fd124, %fd123, %fd8, %fd122;
	ld.global.f64 	%fd125, [%rd124+312];
	fma.rn.f64 	%fd126, %fd125, %fd7, %fd124;
	ld.global.f64 	%fd127, [%rd124+320];
	fma.rn.f64 	%fd128, %fd127, %fd6, %fd126;
	ld.global.f64 	%fd129, [%rd124+328];
	fma.rn.f64 	%fd130, %fd129, %fd5, %fd128;
	ld.global.f64 	%fd131, [%rd124+336];
	fma.rn.f64 	%fd132, %fd131, %fd4, %fd130;
	ld.global.f64 	%fd133, [%rd124+344];
	fma.rn.f64 	%fd134, %fd133, %fd3, %fd132;
	ld.global.f64 	%fd135, [%rd124+352];
	fma.rn.f64 	%fd136, %fd135, %fd2, %fd134;
	ld.global.f64 	%fd137, [%rd124+360];
	fma.rn.f64 	%fd138, %fd137, %fd1, %fd136;
	ld.global.f64 	%fd139, [%rd124+368];
	sub.f64 	%fd140, %fd138, %fd139;
	abs.f64 	%fd141, %fd140;
	ld.global.f64 	%fd143, [%rd10+24];
	setp.gtu.f64 	%p16, %fd141, %fd143;
	ld.global.f64 	%fd145, [%rd124+384];
	fma.rn.f64 	%fd146, %fd145, %fd40, 0d0000000000000000;
	ld.global.f64 	%fd147, [%rd124+392];
	fma.rn.f64 	%fd148, %fd147, %fd9, %fd146;
	ld.global.f64 	%fd149, [%rd124+400];
	fma.rn.f64 	%fd150, %fd149, %fd8, %fd148;
	ld.global.f64 	%fd151, [%rd124+408];
	fma.rn.f64 	%fd152, %fd151, %fd7, %fd150;
	ld.global.f64 	%fd153, [%rd124+416];
	fma.rn.f64 	%fd154, %fd153, %fd6, %fd152;
	ld.global.f64 	%fd155, [%rd124+424];
	fma.rn.f64 	%fd156, %fd155, %fd5, %fd154;
	ld.global.f64 	%fd157, [%rd124+432];
	fma.rn.f64 	%fd158, %fd157, %fd4, %fd156;
	ld.global.f64 	%fd159, [%rd124+440];
	fma.rn.f64 	%fd160, %fd159, %fd3, %fd158;
	ld.global.f64 	%fd161, [%rd124+448];
	fma.rn.f64 	%fd162, %fd161, %fd2, %fd160;
	ld.global.f64 	%fd163, [%rd124+456];
	fma.rn.f64 	%fd164, %fd163, %fd1, %fd162;
	ld.global.f64 	%fd165, [%rd124+464];
	sub.f64 	%fd166, %fd164, %fd165;
	abs.f64 	%fd167, %fd166;
	ld.global.f64 	%fd169, [%rd10+32];
	setp.gtu.f64 	%p17, %fd167, %fd169;
	ld.global.f64 	%fd171, [%rd124+480];
	fma.rn.f64 	%fd172, %fd171, %fd40, 0d0000000000000000;
	ld.global.f64 	%fd173, [%rd124+488];
	fma.rn.f64 	%fd174, %fd173, %fd9, %fd172;
	ld.global.f64 	%fd175, [%rd124+496];
	fma.rn.f64 	%fd176, %fd175, %fd8, %fd174;
	ld.global.f64 	%fd177, [%rd124+504];
	fma.rn.f64 	%fd178, %fd177, %fd7, %fd176;
	ld.global.f64 	%fd179, [%rd124+512];
	fma.rn.f64 	%fd180, %fd179, %fd6, %fd178;
	ld.global.f64 	%fd181, [%rd124+520];
	fma.rn.f64 	%fd182, %fd181, %fd5, %fd180;
	ld.global.f64 	%fd183, [%rd124+528];
	fma.rn.f64 	%fd184, %fd183, %fd4, %fd182;
	ld.global.f64 	%fd185, [%rd124+536];
	fma.rn.f64 	%fd186, %fd185, %fd3, %fd184;
	ld.global.f64 	%fd187, [%rd124+544];
	fma.rn.f64 	%fd188, %fd187, %fd2, %fd186;
	ld.global.f64 	%fd189, [%rd124+552];
	fma.rn.f64 	%fd190, %fd189, %fd1, %fd188;
	ld.global.f64 	%fd191, [%rd124+560];
	sub.f64 	%fd192, %fd190, %fd191;
	abs.f64 	%fd193, %fd192;
	ld.global.f64 	%fd195, [%rd10+40];
	setp.gtu.f64 	%p18, %fd193, %fd195;
	ld.global.f64 	%fd197, [%rd124+576];
	fma.rn.f64 	%fd198, %fd197, %fd40, 0d0000000000000000;
	ld.global.f64 	%fd199, [%rd124+584];
	fma.rn.f64 	%fd200, %fd199, %fd9, %fd198;
	ld.global.f64 	%fd201, [%rd124+592];
	fma.rn.f64 	%fd202, %fd201, %fd8, %fd200;
	ld.global.f64 	%fd203, [%rd124+600];
	fma.rn.f64 	%fd204, %fd203, %fd7, %fd202;
	ld.global.f64 	%fd205, [%rd124+608];
	fma.rn.f64 	%fd206, %fd205, %fd6, %fd204;
	ld.global.f64 	%fd207, [%rd124+616];
	fma.rn.f64 	%fd208, %fd207, %fd5, %fd206;
	ld.global.f64 	%fd209, [%rd124+624];
	fma.rn.f64 	%fd210, %fd209, %fd4, %fd208;
	ld.global.f64 	%fd211, [%rd124+632];
	fma.rn.f64 	%fd212, %fd211, %fd3, %fd210;
	ld.global.f64 	%fd213, [%rd124+640];
	fma.rn.f64 	%fd214, %fd213, %fd2, %fd212;
	ld.global.f64 	%fd215, [%rd124+648];
	fma.rn.f64 	%fd216, %fd215, %fd1, %fd214;
	ld.global.f64 	%fd217, [%rd124+656];
	sub.f64 	%fd218, %fd216, %fd217;
	abs.f64 	%fd219, %fd218;
	ld.global.f64 	%fd221, [%rd10+48];
	setp.gtu.f64 	%p19, %fd219, %fd221;
	ld.global.f64 	%fd223, [%rd124+672];
	fma.rn.f64 	%fd224, %fd223, %fd40, 0d0000000000000000;
	ld.global.f64 	%fd225, [%rd124+680];
	fma.rn.f64 	%fd226, %fd225, %fd9, %fd224;
	ld.global.f64 	%fd227, [%rd124+688];
	fma.rn.f64 	%fd228, %fd227, %fd8, %fd226;
	ld.global.f64 	%fd229, [%rd124+696];
	fma.rn.f64 	%fd230, %fd229, %fd7, %fd228;
	ld.global.f64 	%fd231, [%rd124+704];
	fma.rn.f64 	%fd232, %fd231, %fd6, %fd230;
	ld.global.f64 	%fd233, [%rd124+712];
	fma.rn.f64 	%fd234, %fd233, %fd5, %fd232;
	ld.global.f64 	%fd235, [%rd124+720];
	fma.rn.f64 	%fd236, %fd235, %fd4, %fd234;
	ld.global.f64 	%fd237, [%rd124+728];
	fma.rn.f64 	%fd238, %fd237, %fd3, %fd236;
	ld.global.f64 	%fd239, [%rd124+736];
	fma.rn.f64 	%fd240, %fd239, %fd2, %fd238;
	ld.global.f64 	%fd241, [%rd124+744];
	fma.rn.f64 	%fd242, %fd241, %fd1, %fd240;
	ld.global.f64 	%fd243, [%rd124+752];
	sub.f64 	%fd244, %fd242, %fd243;
	abs.f64 	%fd245, %fd244;
	ld.global.f64 	%fd247, [%rd10+56];
	setp.gtu.f64 	%p20, %fd245, %fd247;
	ld.global.f64 	%fd249, [%rd124+768];
	fma.rn.f64 	%fd250, %fd249, %fd40, 0d0000000000000000;
	ld.global.f64 	%fd251, [%rd124+776];
	fma.rn.f64 	%fd252, %fd251, %fd9, %fd250;
	ld.global.f64 	%fd253, [%rd124+784];
	fma.rn.f64 	%fd254, %fd253, %fd8, %fd252;
	ld.global.f64 	%fd255, [%rd124+792];
	fma.rn.f64 	%fd256, %fd255, %fd7, %fd254;
	ld.global.f64 	%fd257, [%rd124+800];
	fma.rn.f64 	%fd258, %fd257, %fd6, %fd256;
	ld.global.f64 	%fd259, [%rd124+808];
	fma.rn.f64 	%fd260, %fd259, %fd5, %fd258;
	ld.global.f64 	%fd261, [%rd124+816];
	fma.rn.f64 	%fd262, %fd261, %fd4, %fd260;
	ld.global.f64 	%fd263, [%rd124+824];
	fma.rn.f64 	%fd264, %fd263, %fd3, %fd262;
	ld.global.f64 	%fd265, [%rd124+832];
	fma.rn.f64 	%fd266, %fd265, %fd2, %fd264;
	ld.global.f64 	%fd267, [%rd124+840];
	fma.rn.f64 	%fd268, %fd267, %fd1, %fd266;
	ld.global.f64 	%fd269, [%rd124+848];
	sub.f64 	%fd270, %fd268, %fd269;
	abs.f64 	%fd271, %fd270;
	ld.global.f64 	%fd273, [%rd10+64];
	setp.gtu.f64 	%p21, %fd271, %fd273;
	ld.global.f64 	%fd275, [%rd124+864];
	fma.rn.f64 	%fd276, %fd275, %fd40, 0d0000000000000000;
	ld.global.f64 	%fd277, [%rd124+872];
	fma.rn.f64 	%fd278, %fd277, %fd9, %fd276;
	ld.global.f64 	%fd279, [%rd124+880];
	fma.rn.f64 	%fd280, %fd279, %fd8, %fd278;
	ld.global.f64 	%fd281, [%rd124+888];
	fma.rn.f64 	%fd282, %fd281, %fd7, %fd280;
	ld.global.f64 	%fd283, [%rd124+896];
	fma.rn.f64 	%fd284, %fd283, %fd6, %fd282;
	ld.global.f64 	%fd285, [%rd124+904];
	fma.rn.f64 	%fd286, %fd285, %fd5, %fd284;
	ld.global.f64 	%fd287, [%rd124+912];
	fma.rn.f64 	%fd288, %fd287, %fd4, %fd286;
	ld.global.f64 	%fd289, [%rd124+920];
	fma.rn.f64 	%fd290, %fd289, %fd3, %fd288;
	ld.global.f64 	%fd291, [%rd124+928];
	fma.rn.f64 	%fd292, %fd291, %fd2, %fd290;
	ld.global.f64 	%fd293, [%rd124+936];
	fma.rn.f64 	%fd294, %fd293, %fd1, %fd292;
	ld.global.f64 	%fd295, [%rd124+944];
	sub.f64 	%fd296, %fd294, %fd295;
	abs.f64 	%fd297, %fd296;
	ld.global.f64 	%fd298, [%rd10+72];
	setp.gtu.f64 	%p22, %fd297, %fd298;
	or.pred  	%p23, %p22, %p21;
	or.pred  	%p24, %p23, %p20;
	or.pred  	%p25, %p24, %p19;
	or.pred  	%p26, %p25, %p18;
	or.pred  	%p27, %p26, %p17;
	or.pred  	%p28, %p27, %p16;
	or.pred  	%p29, %p28, %p15;
	or.pred  	%p30, %p29, %p14;
	or.pred  	%p31, %p30, %p13;
	@%p31 bra 	$L__BB0_37;
	atom.global.add.u32 	%r58, [%rd11], 1;
	mul.wide.s32 	%rd125, %r58, 8;
	add.s64 	%rd126, %rd12, %rd125;
	st.global.u64 	[%rd126], %rd129;
$L__BB0_37:
	add.s64 	%rd129, %rd129, 1;
	setp.lt.s64 	%p32, %rd129, %rd9;
	@%p32 bra 	$L__BB0_5;
$L__BB0_38:
	ret;

}


// ===== COMPILED SASS (sm_100) =====

	.target	sm_100

	.elftype	@"ET_EXEC"


//--------------------- .note.nv.tkinfo           --------------------------
	.section	.note.nv.tkinfo,"",@"SHT_NOTE"
	.sectionflags	@"SHF_NOTE_NV_TKINFO"
	.tkinfo
        /*0018*/ 	.word	0x00000002
        /*0030*/ 	.string	""
        /*0030*/ 	.string	"ptxas"
        /*0030*/ 	.string	"Cuda compilation tools, release 13.0, V13.0.88"
        /*0030*/ 	.string	"Build cuda_13.0.r13.0/compiler.36424714_0"
        /*0030*/ 	.string	"-arch sm_100 -m 64 "



//--------------------- .note.nv.cuinfo           --------------------------
	.section	.note.nv.cuinfo,"",@"SHT_NOTE"
	.sectionflags	@"SHF_NOTE_NV_CUINFO"
        /*0018*/ 	.short	0x0002
        /*001a*/ 	.short	0x0064
        /*001c*/ 	.short	0x0082
	.zero		2


//--------------------- .nv.info                  --------------------------
	.section	.nv.info,"",@"SHT_CUDA_INFO"
	.align	4


	//----- nvinfo : EIATTR_REGCOUNT
	.align		4
        /*0000*/ 	.byte	0x04, 0x2f
        /*0002*/ 	.short	(.L_1 - .L_0)
	.align		4
.L_0:
        /*0004*/ 	.word	index@(_Z6kernelPdPxS_S_S0_Pixx)
        /*0008*/ 	.word	0x00000038


	//----- nvinfo : EIATTR_FRAME_SIZE
	.align		4
.L_1:
        /*000c*/ 	.byte	0x04, 0x11
        /*000e*/ 	.short	(.L_3 - .L_2)
	.align		4
.L_2:
        /*0010*/ 	.word	index@($__internal_1_$__cuda_sm20_rem_s64)
        /*0014*/ 	.word	0x00000000


	//----- nvinfo : EIATTR_FRAME_SIZE
	.align		4
.L_3:
        /*0018*/ 	.byte	0x04, 0x11
        /*001a*/ 	.short	(.L_5 - .L_4)
	.align		4
.L_4:
        /*001c*/ 	.word	index@($__internal_0_$__cuda_sm20_div_s64)
        /*0020*/ 	.word	0x00000000


	//----- nvinfo : EIATTR_FRAME_SIZE
	.align		4
.L_5:
        /*0024*/ 	.byte	0x04, 0x11
        /*0026*/ 	.short	(.L_7 - .L_6)
	.align		4
.L_6:
        /*0028*/ 	.word	index@(_Z6kernelPdPxS_S_S0_Pixx)
        /*002c*/ 	.word	0x00000000


	//----- nvinfo : EIATTR_MIN_STACK_SIZE
	.align		4
.L_7:
        /*0030*/ 	.byte	0x04, 0x12
        /*0032*/ 	.short	(.L_9 - .L_8)
	.align		4
.L_8:
        /*0034*/ 	.word	index@(_Z6kernelPdPxS_S_S0_Pixx)
        /*0038*/ 	.word	0x00000000
.L_9:


//--------------------- .nv.compat                --------------------------
	.section	.nv.compat,"",@"SHT_CUDA_COMPAT_INFO"
	.align	4
        /*0000*/ 	.byte	0x02, 0x09, 0x00, 0x00, 0x02, 0x02, 0x01, 0x00, 0x02, 0x05, 0x05, 0x00, 0x03, 0x07, 0x01, 0x01
        /*0010*/ 	.byte	0x02, 0x03, 0x00, 0x00, 0x02, 0x06, 0x01, 0x00, 0x04, 0x0b, 0x08, 0x00, 0x01, 0x00, 0x00, 0x00
        /*0020*/ 	.byte	0x00, 0x00, 0x00, 0x00


//--------------------- .nv.info._Z6kernelPdPxS_S_S0_Pixx --------------------------
	.section	.nv.info._Z6kernelPdPxS_S_S0_Pixx,"",@"SHT_CUDA_INFO"
	.sectionflags	@""
	.align	4


	//----- nvinfo : EIATTR_CUDA_API_VERSION
	.align		4
        /*0000*/ 	.byte	0x04, 0x37
        /*0002*/ 	.short	(.L_11 - .L_10)
.L_10:
        /*0004*/ 	.word	0x00000082


	//----- nvinfo : EIATTR_KPARAM_INFO
	.align		4
.L_11:
        /*0008*/ 	.byte	0x04, 0x17
        /*000a*/ 	.short	(.L_13 - .L_12)
.L_12:
        /*000c*/ 	.word	0x00000000
        /*0010*/ 	.short	0x0007
        /*0012*/ 	.short	0x0038
        /*0014*/ 	.byte	0x00, 0xf0, 0x21, 0x00


	//----- nvinfo : EIATTR_KPARAM_INFO
	.align		4
.L_13:
        /*0018*/ 	.byte	0x04, 0x17
        /*001a*/ 	.short	(.L_15 - .L_14)
.L_14:
        /*001c*/ 	.word	0x00000000
        /*0020*/ 	.short	0x0006
        /*0022*/ 	.short	0x0030
        /*0024*/ 	.byte	0x00, 0xf0, 0x21, 0x00


	//----- nvinfo : EIATTR_KPARAM_INFO
	.align		4
.L_15:
        /*0028*/ 	.byte	0x04, 0x17
        /*002a*/ 	.short	(.L_17 - .L_16)
.L_16:
        /*002c*/ 	.word	0x00000000
        /*0030*/ 	.short	0x0005
        /*0032*/ 	.short	0x0028
        /*0034*/ 	.byte	0x00, 0xf5, 0x21, 0x00


	//----- nvinfo : EIATTR_KPARAM_INFO
	.align		4
.L_17:
        /*0038*/ 	.byte	0x04, 0x17
        /*003a*/ 	.short	(.L_19 - .L_18)
.L_18:
        /*003c*/ 	.word	0x00000000
        /*0040*/ 	.short	0x0004
        /*0042*/ 	.short	0x0020
        /*0044*/ 	.byte	0x00, 0xf5, 0x21, 0x00


	//----- nvinfo : EIATTR_KPARAM_INFO
	.align		4
.L_19:
        /*0048*/ 	.byte	0x04, 0x17
        /*004a*/ 	.short	(.L_21 - .L_20)
.L_20:
        /*004c*/ 	.word	0x00000000
        /*0050*/ 	.short	0x0003
        /*0052*/ 	.short	0x0018
        /*0054*/ 	.byte	0x00, 0xf5, 0x21, 0x00


	//----- nvinfo : EIATTR_KPARAM_INFO
	.align		4
.L_21:
        /*0058*/ 	.byte	0x04, 0x17
        /*005a*/ 	.short	(.L_23 - .L_22)
.L_22:
        /*005c*/ 	.word	0x00000000
        /*0060*/ 	.short	0x0002
        /*0062*/ 	.short	0x0010
        /*0064*/ 	.byte	0x00, 0xf5, 0x21, 0x00


	//----- nvinfo : EIATTR_KPARAM_INFO
	.align		4
.L_23:
        /*0068*/ 	.byte	0x04, 0x17
        /*006a*/ 	.short	(.L_25 - .L_24)
.L_24:
        /*006c*/ 	.word	0x00000000
        /*0070*/ 	.short	0x0001
        /*0072*/ 	.short	0x0008
        /*0074*/ 	.byte	0x00, 0xf5, 0x21, 0x00


	//----- nvinfo : EIATTR_KPARAM_INFO
	.align		4
.L_25:
        /*0078*/ 	.byte	0x04, 0x17
        /*007a*/ 	.short	(.L_27 - .L_26)
.L_26:
        /*007c*/ 	.word	0x00000000
        /*0080*/ 	.short	0x0000
        /*0082*/ 	.short	0x0000
        /*0084*/ 	.byte	0x00, 0xf5, 0x21, 0x00


	//----- nvinfo : EIATTR_SPARSE_MMA_MASK
	.align		4
.L_27:
        /*0088*/ 	.byte	0x03, 0x50
        /*008a*/ 	.short	0x0000


	//----- nvinfo : EIATTR_MAXREG_COUNT
	.align		4
        /*008c*/ 	.byte	0x03, 0x1b
        /*008e*/ 	.short	0x00ff


	//----- nvinfo : EIATTR_MERCURY_ISA_VERSION
	.align		4
        /*0090*/ 	.byte	0x03, 0x5f
        /*0092*/ 	.short	0x0101


	//----- nvinfo : EIATTR_INT_WARP_WIDE_INSTR_OFFSETS
	.align		4
        /*0094*/ 	.byte	0x04, 0x31
        /*0096*/ 	.short	(.L_29 - .L_28)


	//   ....[0]....
.L_28:
        /*0098*/ 	.word	0x000037a0


	//   ....[1]....
        /*009c*/ 	.word	0x00003880


	//----- nvinfo : EIATTR_VRC_CTA_INIT_COUNT
	.align		4
.L_29:
        /*00a0*/ 	.byte	0x02, 0x4a
	.zero		1
	.zero		1


	//----- nvinfo : EIATTR_EXIT_INSTR_OFFSETS
	.align		4
        /*00a4*/ 	.byte	0x04, 0x1c
        /*00a6*/ 	.short	(.L_31 - .L_30)


	//   ....[0]....
.L_30:
        /*00a8*/ 	.word	0x00000360


	//   ....[1]....
        /*00ac*/ 	.word	0x00003920


	//----- nvinfo : EIATTR_CRS_STACK_SIZE
	.align		4
.L_31:
        /*00b0*/ 	.byte	0x04, 0x1e
        /*00b2*/ 	.short	(.L_33 - .L_32)
.L_32:
        /*00b4*/ 	.word	0x00000000


	//----- nvinfo : EIATTR_CBANK_PARAM_SIZE
	.align		4
.L_33:
        /*00b8*/ 	.byte	0x03, 0x19
        /*00ba*/ 	.short	0x0040


	//----- nvinfo : EIATTR_PARAM_CBANK
	.align		4
        /*00bc*/ 	.byte	0x04, 0x0a
        /*00be*/ 	.short	(.L_35 - .L_34)
	.align		4
.L_34:
        /*00c0*/ 	.word	index@(.nv.constant0._Z6kernelPdPxS_S_S0_Pixx)
        /*00c4*/ 	.short	0x0380
        /*00c6*/ 	.short	0x0040


	//----- nvinfo : EIATTR_SW_WAR
	.align		4
.L_35:
        /*00c8*/ 	.byte	0x04, 0x36
        /*00ca*/ 	.short	(.L_37 - .L_36)
.L_36:
        /*00cc*/ 	.word	0x00000008
.L_37:


//--------------------- .nv.callgraph             --------------------------
	.section	.nv.callgraph,"",@"SHT_CUDA_CALLGRAPH"
	.align	4
	.sectionentsize	8
	.align		4
        /*0000*/ 	.word	0x00000000
	.align		4
        /*0004*/ 	.word	0xffffffff
	.align		4
        /*0008*/ 	.word	0x00000000
	.align		4
        /*000c*/ 	.word	0xfffffffe
	.align		4
        /*0010*/ 	.word	0x00000000
	.align		4
        /*0014*/ 	.word	0xfffffffd
	.align		4
        /*0018*/ 	.word	0x00000000
	.align		4
        /*001c*/ 	.word	0xfffffffc


//--------------------- .text._Z6kernelPdPxS_S_S0_Pixx --------------------------
	.section	.text._Z6kernelPdPxS_S_S0_Pixx,"ax",@progbits
	.align	128
        .global         _Z6kernelPdPxS_S_S0_Pixx
        .type           _Z6kernelPdPxS_S_S0_Pixx,@function
        .size           _Z6kernelPdPxS_S_S0_Pixx,(.L_x_37 - _Z6kernelPdPxS_S_S0_Pixx)
        .other          _Z6kernelPdPxS_S_S0_Pixx,@"STO_CUDA_ENTRY STV_DEFAULT"
_Z6kernelPdPxS_S_S0_Pixx:
.text._Z6kernelPdPxS_S_S0_Pixx:
[----:B------:R-:W-:Y:S08]  /*0000*/  LDC R1, c[0x0][0x37c] ;  /* 0x0000df00ff017b82 */ /* 0x000ff00000000800 */
[----:B------:R-:W0:Y:S01]  /*0010*/  LDC.64 R4, c[0x0][0x3b0] ;  /* 0x0000ec00ff047b82 */ /* 0x000e220000000a00 */
[----:B------:R-:W1:Y:S01]  /*0020*/  LDCU UR5, c[0x0][0x360] ;  /* 0x00006c00ff0577ac */ /* 0x000e620008000800 */
[----:B------:R-:W1:Y:S06]  /*0030*/  LDCU UR4, c[0x0][0x370] ;  /* 0x00006e00ff0477ac */ /* 0x000e6c0008000800 */
[----:B------:R-:W2:Y:S01]  /*0040*/  LDC.64 R6, c[0x0][0x3b8] ;  /* 0x0000ee00ff067b82 */ /* 0x000ea20000000a00 */
[----:B-1----:R-:W-:Y:S01]  /*0050*/  UIMAD UR4, UR5, UR4, URZ ;  /* 0x00000004050472a4 */ /* 0x002fe2000f8e02ff */
[----:B0-----:R-:W-:-:S02]  /*0060*/  LOP3.LUT R3, RZ, R4, RZ, 0x33, !PT ;  /* 0x00000004ff037212 */ /* 0x001fc400078e33ff */
[----:B------:R-:W-:-:S03]  /*0070*/  LOP3.LUT R0, RZ, R5, RZ, 0x33, !PT ;  /* 0x00000005ff007212 */ /* 0x000fc600078e33ff */
[----:B--2---:R-:W-:-:S04]  /*0080*/  IADD3 R10, P0, P1, R3, UR4, R6 ;  /* 0x00000004030a7c10 */ /* 0x004fc8000f91e006 */
[----:B------:R-:W-:-:S04]  /*0090*/  IADD3.X R7, PT, PT, R0, R7, RZ, P0, P1 ;  /* 0x0000000700077210 */ /* 0x000fc800007e24ff */
[----:B------:R-:W-:-:S13]  /*00a0*/  ISETP.NE.U32.AND P0, PT, R7, RZ, PT ;  /* 0x000000ff0700720c */ /* 0x000fda0003f05070 */
[----:B------:R-:W-:Y:S05]  /*00b0*/  @P0 BRA `(.L_x_0) ;  /* 0x0000000000500947 */ /* 0x000fea0003800000 */
[----:B------:R-:W0:Y:S01]  /*00c0*/  I2F.U32.RP R0, UR4 ;  /* 0x0000000400007d06 */ /* 0x000e220008209000 */
[----:B------:R-:W-:Y:S01]  /*00d0*/  IMAD R5, RZ, RZ, -UR4 ;  /* 0x80000004ff057e24 */ /* 0x000fe2000f8e02ff */
[----:B------:R-:W-:Y:S01]  /*00e0*/  ISETP.NE.U32.AND P2, PT, RZ, UR4, PT ;  /* 0x00000004ff007c0c */ /* 0x000fe2000bf45070 */
[----:B------:R-:W-:-:S05]  /*00f0*/  HFMA2 R7, -RZ, RZ, 0, 0 ;  /* 0x00000000ff077431 */ /* 0x000fca00000001ff */
[----:B0-----:R-:W0:Y:S02]  /*0100*/  MUFU.RCP R0, R0 ;  /* 0x0000000000007308 */ /* 0x001e240000001000 */
[----:B0-----:R-:W-:-:S06]  /*0110*/  VIADD R2, R0, 0xffffffe ;  /* 0x0ffffffe00027836 */ /* 0x001fcc0000000000 */
[----:B------:R0:W1:Y:S02]  /*0120*/  F2I.FTZ.U32.TRUNC.NTZ R3, R2 ;  /* 0x0000000200037305 */ /* 0x000064000021f000 */
[----:B0-----:R-:W-:Y:S02]  /*0130*/  IMAD.MOV.U32 R2, RZ, RZ, RZ ;  /* 0x000000ffff027224 */ /* 0x001fe400078e00ff */
[----:B-1----:R-:W-:-:S04]  /*0140*/  IMAD R5, R5, R3, RZ ;  /* 0x0000000305057224 */ /* 0x002fc800078e02ff */
[----:B------:R-:W-:-:S06]  /*0150*/  IMAD.HI.U32 R3, R3, R5, R2 ;  /* 0x0000000503037227 */ /* 0x000fcc00078e0002 */
[----:B------:R-:W-:-:S05]  /*0160*/  IMAD.HI.U32 R6, R3, R10, RZ ;  /* 0x0000000a03067227 */ /* 0x000fca00078e00ff */
[----:B------:R-:W-:-:S05]  /*0170*/  IADD3 R3, PT, PT, -R6, RZ, RZ ;  /* 0x000000ff06037210 */ /* 0x000fca0007ffe1ff */
[----:B------:R-:W-:-:S05]  /*0180*/  IMAD R3, R3, UR4, R10 ;  /* 0x0000000403037c24 */ /* 0x000fca000f8e020a */
[----:B------:R-:W-:-:S13]  /*0190*/  ISETP.GE.U32.AND P0, PT, R3, UR4, PT ;  /* 0x0000000403007c0c */ /* 0x000fda000bf06070 */
[----:B------:R-:W-:Y:S02]  /*01a0*/  @P0 VIADD R3, R3, -UR4 ;  /* 0x8000000403030c36 */ /* 0x000fe40008000000 */
[----:B------:R-:W-:-:S03]  /*01b0*/  @P0 VIADD R6, R6, 0x1 ;  /* 0x0000000106060836 */ /* 0x000fc60000000000 */
[----:B------:R-:W-:-:S13]  /*01c0*/  ISETP.GE.U32.AND P1, PT, R3, UR4, PT ;  /* 0x0000000403007c0c */ /* 0x000fda000bf26070 */
[----:B------:R-:W-:Y:S01]  /*01d0*/  @P1 VIADD R6, R6, 0x1 ;  /* 0x0000000106061836 */ /* 0x000fe20000000000 */
[----:B------:R-:W-:Y:S01]  /*01e0*/  @!P2 LOP3.LUT R6, RZ, UR4, RZ, 0x33, !PT ;  /* 0x00000004ff06ac12 */ /* 0x000fe2000f8e33ff */
[----:B------:R-:W-:Y:S06]  /*01f0*/  BRA `(.L_x_1) ;  /* 0x0000000000107947 */ /* 0x000fec0003800000 */
.L_x_0:
[----:B------:R-:W-:Y:S01]  /*0200*/  IMAD.U32 R13, RZ, RZ, UR4 ;  /* 0x00000004ff0d7e24 */ /* 0x000fe2000f8e00ff */
[----:B------:R-:W-:Y:S01]  /*0210*/  MOV R4, 0x240 ;  /* 0x0000024000047802 */ /* 0x000fe20000000f00 */
[----:B------:R-:W-:-:S07]  /*0220*/  IMAD.MOV.U32 R12, RZ, RZ, RZ ;  /* 0x000000ffff0c7224 */ /* 0x000fce00078e00ff */
[----:B------:R-:W-:Y:S05]  /*0230*/  CALL.REL.NOINC `($__internal_0_$__cuda_sm20_div_s64) ;  /* 0x0000003400bc7944 */ /* 0x000fea0003c00000 */
.L_x_1:
[----:B------:R-:W0:Y:S01]  /*0240*/  S2R R3, SR_CTAID.X ;  /* 0x0000000000037919 */ /* 0x000e220000002500 */
[----:B------:R-:W1:Y:S01]  /*0250*/  LDCU.64 UR6, c[0x0][0x3b0] ;  /* 0x00007600ff0677ac */ /* 0x000e620008000a00 */
[----:B------:R-:W0:Y:S01]  /*0260*/  S2R R0, SR_TID.X ;  /* 0x0000000000007919 */ /* 0x000e220000002100 */
[----:B------:R-:W2:Y:S01]  /*0270*/  LDCU.64 UR8, c[0x0][0x3b8] ;  /* 0x00007700ff0877ac */ /* 0x000ea20008000a00 */
[----:B0-----:R-:W-:-:S04]  /*0280*/  IMAD R3, R3, UR5, R0 ;  /* 0x0000000503037c24 */ /* 0x001fc8000f8e0200 */
[----:B------:R-:W-:Y:S01]  /*0290*/  IMAD R0, R7, R3, RZ ;  /* 0x0000000307007224 */ /* 0x000fe200078e02ff */
[----:B------:R-:W-:Y:S01]  /*02a0*/  SHF.R.S32.HI R5, RZ, 0x1f, R3 ;  /* 0x0000001fff057819 */ /* 0x000fe20000011403 */
[----:B-1----:R-:W-:-:S04]  /*02b0*/  IMAD.WIDE.U32 R2, R3, R6, UR6 ;  /* 0x0000000603027e25 */ /* 0x002fc8000f8e0006 */
[----:B------:R-:W-:Y:S01]  /*02c0*/  IMAD R9, R5, R6, R0 ;  /* 0x0000000605097224 */ /* 0x000fe200078e0200 */
[----:B------:R-:W-:-:S03]  /*02d0*/  IADD3 R5, P1, PT, R6, R2, RZ ;  /* 0x0000000206057210 */ /* 0x000fc60007f3e0ff */
[----:B------:R-:W-:Y:S01]  /*02e0*/  IMAD.IADD R9, R3, 0x1, R9 ;  /* 0x0000000103097824 */ /* 0x000fe200078e0209 */
[----:B--2---:R-:W-:-:S04]  /*02f0*/  ISETP.LT.U32.AND P0, PT, R5, UR8, PT ;  /* 0x0000000805007c0c */ /* 0x004fc8000bf01070 */
[----:B------:R-:W-:-:S04]  /*0300*/  IADD3.X R0, PT, PT, R7, R9, RZ, P1, !PT ;  /* 0x0000000907007210 */ /* 0x000fc80000ffe4ff */
[----:B------:R-:W-:-:S04]  /*0310*/  ISETP.LT.AND.EX P0, PT, R0, UR9, PT, P0 ;  /* 0x0000000900007c0c */ /* 0x000fc8000bf01300 */
[----:B------:R-:W-:Y:S02]  /*0320*/  SEL R5, R5, UR8, P0 ;  /* 0x0000000805057c07 */ /* 0x000fe40008000000 */
[----:B------:R-:W-:Y:S02]  /*0330*/  SEL R0, R0, UR9, P0 ;  /* 0x0000000900007c07 */ /* 0x000fe40008000000 */
[----:B------:R-:W-:-:S04]  /*0340*/  ISETP.GE.U32.AND P0, PT, R2, R5, PT ;  /* 0x000000050200720c */ /* 0x000fc80003f06070 */
[----:B------:R-:W-:-:S13]  /*0350*/  ISETP.GE.AND.EX P0, PT, R9, R0, PT, P0 ;  /* 0x000000000900720c */ /* 0x000fda0003f06300 */
[----:B------:R-:W-:Y:S05]  /*0360*/  @P0 EXIT ;  /* 0x000000000000094d */ /* 0x000fea0003800000 */
[----:B------:R-:W0:Y:S01]  /*0370*/  LDC.64 R16, c[0x0][0x358] ;  /* 0x0000d600ff107b82 */ /* 0x000e220000000a00 */
[----:B------:R-:W-:-:S07]  /*0380*/  IMAD.MOV.U32 R3, RZ, RZ, R9 ;  /* 0x000000ffff037224 */ /* 0x000fce00078e0009 */
.L_x_34:
[----:B------:R-:W1:Y:S01]  /*0390*/  LDC.64 R18, c[0x0][0x388] ;  /* 0x0000e200ff127b82 */ /* 0x000e620000000a00 */
[----:B------:R-:W-:Y:S05]  /*03a0*/  YIELD ;  /* 0x0000000000007946 */ /* 0x000fea0003800000 */
[----:B0-----:R-:W-:Y:S02]  /*03b0*/  R2UR UR4, R16 ;  /* 0x00000000100472ca */ /* 0x001fe400000e0000 */
[----:B------:R-:W-:-:S13]  /*03c0*/  R2UR UR5, R17 ;  /* 0x00000000110572ca */ /* 0x000fda00000e0000 */
[----:B-1----:R-:W2:Y:S01]  /*03d0*/  LDG.E.64 R18, desc[UR4][R18.64+0x48] ;  /* 0x0000480412127981 */ /* 0x002ea2000c1e1b00 */
[----:B------:R-:W-:Y:S01]  /*03e0*/  BSSY.RECONVERGENT B0, `(.L_x_2) ;  /* 0x000002a000007945 */ /* 0x000fe20003800200 */
[----:B--2---:R-:W-:-:S04]  /*03f0*/  LOP3.LUT R4, R3, R19, RZ, 0xfc, !PT ;  /* 0x0000001303047212 */ /* 0x004fc800078efcff */
[----:B------:R-:W-:-:S13]  /*0400*/  ISETP.NE.U32.AND P0, PT, R4, RZ, PT ;  /* 0x000000ff0400720c */ /* 0x000fda0003f05070 */
[----:B------:R-:W-:Y:S05]  /*0410*/  @P0 BRA `(.L_x_3) ;  /* 0x00000000005c0947 */ /* 0x000fea0003800000 */
[----:B------:R-:W0:Y:S01]  /*0420*/  I2F.U32.RP R4, R18 ;  /* 0x0000001200047306 */ /* 0x000e220000209000 */
[----:B------:R-:W-:Y:S01]  /*0430*/  IMAD.MOV R9, RZ, RZ, -R18 ;  /* 0x000000ffff097224 */ /* 0x000fe200078e0a12 */
[----:B------:R-:W-:Y:S01]  /*0440*/  ISETP.NE.U32.AND P2, PT, R18, RZ, PT ;  /* 0x000000ff1200720c */ /* 0x000fe20003f45070 */
[----:B------:R-:W-:Y:S02]  /*0450*/  IMAD.MOV.U32 R13, RZ, RZ, RZ ;  /* 0x000000ffff0d7224 */ /* 0x000fe400078e00ff */
[----:B------:R-:W-:-:S03]  /*0460*/  IMAD.MOV.U32 R23, RZ, RZ, RZ ;  /* 0x000000ffff177224 */ /* 0x000fc600078e00ff */
[----:B0-----:R-:W0:Y:S02]  /*0470*/  MUFU.RCP R4, R4 ;  /* 0x0000000400047308 */ /* 0x001e240000001000 */
[----:B0-----:R-:W-:-:S06]  /*0480*/  VIADD R6, R4, 0xffffffe ;  /* 0x0ffffffe04067836 */ /* 0x001fcc0000000000 */
[----:B------:R0:W1:Y:S02]  /*0490*/  F2I.FTZ.U32.TRUNC.NTZ R7, R6 ;  /* 0x0000000600077305 */ /* 0x000064000021f000 */
[----:B0-----:R-:W-:Y:S02]  /*04a0*/  HFMA2 R6, -RZ, RZ, 0, 0 ;  /* 0x00000000ff067431 */ /* 0x001fe400000001ff */
[----:B-1----:R-:W-:-:S04]  /*04b0*/  IMAD R9, R9, R7, RZ ;  /* 0x0000000709097224 */ /* 0x002fc800078e02ff */
[----:B------:R-:W-:-:S06]  /*04c0*/  IMAD.HI.U32 R7, R7, R9, R6 ;  /* 0x0000000907077227 */ /* 0x000fcc00078e0006 */
[----:B------:R-:W-:-:S04]  /*04d0*/  IMAD.HI.U32 R22, R7, R2, RZ ;  /* 0x0000000207167227 */ /* 0x000fc800078e00ff */
[----:B------:R-:W-:-:S04]  /*04e0*/  IMAD.MOV R7, RZ, RZ, -R22 ;  /* 0x000000ffff077224 */ /* 0x000fc800078e0a16 */
[----:B------:R-:W-:-:S05]  /*04f0*/  IMAD R7, R18, R7, R2 ;  /* 0x0000000712077224 */ /* 0x000fca00078e0202 */
[----:B------:R-:W-:-:S13]  /*0500*/  ISETP.GE.U32.AND P0, PT, R7, R18, PT ;  /* 0x000000120700720c */ /* 0x000fda0003f06070 */
[----:B------:R-:W-:Y:S02]  /*0510*/  @P0 IMAD.IADD R7, R7, 0x1, -R18 ;  /* 0x0000000107070824 */ /* 0x000fe400078e0a12 */
[----:B------:R-:W-:-:S03]  /*0520*/  @P0 VIADD R22, R22, 0x1 ;  /* 0x0000000116160836 */ /* 0x000fc60000000000 */
[----:B------:R-:W-:-:S13]  /*0530*/  ISETP.GE.U32.AND P1, PT, R7, R18, PT ;  /* 0x000000120700720c */ /* 0x000fda0003f26070 */
[----:B------:R-:W-:Y:S02]  /*0540*/  @P1 IADD3 R22, PT, PT, R22, 0x1, RZ ;  /* 0x0000000116161810 */ /* 0x000fe40007ffe0ff */
[----:B------:R-:W-:-:S05]  /*0550*/  @!P2 LOP3.LUT R22, RZ, R18, RZ, 0x33, !PT ;  /* 0x00000012ff16a212 */ /* 0x000fca00078e33ff */
[----:B------:R-:W-:-:S04]  /*0560*/  IMAD.MOV R7, RZ, RZ, -R22 ;  /* 0x000000ffff077224 */ /* 0x000fc800078e0a16 */
[----:B------:R-:W-:Y:S01]  /*0570*/  IMAD R4, R18, R7, R2 ;  /* 0x0000000712047224 */ /* 0x000fe200078e0202 */
[----:B------:R-:W-:Y:S06]  /*0580*/  BRA `(.L_x_4) ;  /* 0x00000000003c7947 */ /* 0x000fec0003800000 */
.L_x_3:
[----:B------:R-:W-:Y:S01]  /*0590*/  MOV R10, R2 ;  /* 0x00000002000a7202 */ /* 0x000fe20000000f00 */
[----:B------:R-:W-:Y:S01]  /*05a0*/  IMAD.MOV.U32 R7, RZ, RZ, R3 ;  /* 0x000000ffff077224 */ /* 0x000fe200078e0003 */
[----:B------:R-:W-:Y:S01]  /*05b0*/  MOV R4, 0x5f0 ;  /* 0x000005f000047802 */ /* 0x000fe20000000f00 */
[----:B------:R-:W-:Y:S02]  /*05c0*/  IMAD.MOV.U32 R13, RZ, RZ, R18 ;  /* 0x000000ffff0d7224 */ /* 0x000fe400078e0012 */
[----:B------:R-:W-:-:S07]  /*05d0*/  IMAD.MOV.U32 R12, RZ, RZ, R19 ;  /* 0x000000ffff0c7224 */ /* 0x000fce00078e0013 */
[----:B------:R-:W-:Y:S05]  /*05e0*/  CALL.REL.NOINC `($__internal_0_$__cuda_sm20_div_s64) ;  /* 0x0000003000d07944 */ /* 0x000fea0003c00000 */
[----:B------:R-:W-:Y:S01]  /*05f0*/  IADD3 R13, P0, PT, RZ, -R6, RZ ;  /* 0x80000006ff0d7210 */ /* 0x000fe20007f1e0ff */
[----:B------:R-:W-:Y:S01]  /*0600*/  IMAD.MOV.U32 R22, RZ, RZ, R6 ;  /* 0x000000ffff167224 */ /* 0x000fe200078e0006 */
[-C--:B------:R-:W-:Y:S02]  /*0610*/  MOV R23, R7.reuse ;  /* 0x0000000700177202 */ /* 0x080fe40000000f00 */
[----:B------:R-:W-:-:S05]  /*0620*/  IADD3.X R9, PT, PT, RZ, ~R7, RZ, P0, !PT ;  /* 0x80000007ff097210 */ /* 0x000fca00007fe4ff */
[----:B------:R-:W-:Y:S02]  /*0630*/  IMAD R4, R9, R18, RZ ;  /* 0x0000001209047224 */ /* 0x000fe400078e02ff */
[----:B------:R-:W-:-:S04]  /*0640*/  IMAD.WIDE.U32 R8, R18, R13, R2 ;  /* 0x0000000d12087225 */ /* 0x000fc800078e0002 */
[----:B------:R-:W-:Y:S02]  /*0650*/  IMAD R13, R19, R13, R4 ;  /* 0x0000000d130d7224 */ /* 0x000fe400078e0204 */
[----:B------:R-:W-:Y:S02]  /*0660*/  IMAD.MOV.U32 R4, RZ, RZ, R8 ;  /* 0x000000ffff047224 */ /* 0x000fe400078e0008 */
[----:B------:R-:W-:-:S07]  /*0670*/  IMAD.IADD R13, R9, 0x1, R13 ;  /* 0x00000001090d7824 */ /* 0x000fce00078e020d */
.L_x_4:
[----:B------:R-:W-:Y:S05]  /*0680*/  BSYNC.RECONVERGENT B0 ;  /* 0x0000000000007941 */ /* 0x000fea0003800200 */
.L_x_2:
[----:B------:R-:W0:Y:S01]  /*0690*/  LDC.64 R20, c[0x0][0x388] ;  /* 0x0000e200ff147b82 */ /* 0x000e220000000a00 */
[C---:B------:R-:W-:Y:S02]  /*06a0*/  R2UR UR8, R16.reuse ;  /* 0x00000000100872ca */ /* 0x040fe400000e0000 */
[C---:B------:R-:W-:Y:S02]  /*06b0*/  R2UR UR9, R17.reuse ;  /* 0x00000000110972ca */ /* 0x040fe400000e0000 */
[C---:B------:R-:W-:Y:S02]  /*06c0*/  R2UR UR4, R16.reuse ;  /* 0x00000000100472ca */ /* 0x040fe400000e0000 */
[C---:B------:R-:W-:Y:S01]  /*06d0*/  R2UR UR5, R17.reuse ;  /* 0x00000000110572ca */ /* 0x040fe200000e0000 */
[----:B------:R-:W1:Y:S01]  /*06e0*/  LDC.64 R10, c[0x0][0x398] ;  /* 0x0000e600ff0a7b82 */ /* 0x000e620000000a00 */
[----:B------:R-:W-:Y:S02]  /*06f0*/  R2UR UR6, R16 ;  /* 0x00000000100672ca */ /* 0x000fe400000e0000 */
[----:B------:R-:W-:-:S05]  /*0700*/  R2UR UR7, R17 ;  /* 0x00000000110772ca */ /* 0x000fca00000e0000 */
[----:B0-----:R-:W2:Y:S04]  /*0710*/  LDG.E.64 R20, desc[UR8][R20.64+0x40] ;  /* 0x0000400814147981 */ /* 0x001ea8000c1e1b00 */
[----:B-1----:R-:W3:Y:S04]  /*0720*/  LDG.E.64 R18, desc[UR4][R10.64+0xd8] ;  /* 0x0000d8040a127981 */ /* 0x002ee8000c1e1b00 */
[----:B------:R-:W3:Y:S01]  /*0730*/  LDG.E.64 R8, desc[UR6][R10.64+0xe8] ;  /* 0x0000e8060a087981 */ /* 0x000ee2000c1e1b00 */
[----:B------:R-:W-:Y:S01]  /*0740*/  IMAD.MOV.U32 R6, RZ, RZ, R4 ;  /* 0x000000ffff067224 */ /* 0x000fe200078e0004 */
[----:B------:R-:W-:Y:S01]  /*0750*/  BSSY.RECONVERGENT B0, `(.L_x_5) ;  /* 0x000002f000007945 */ /* 0x000fe20003800200 */
[----:B------:R-:W-:-:S06]  /*0760*/  IMAD.MOV.U32 R7, RZ, RZ, R13 ;  /* 0x000000ffff077224 */ /* 0x000fcc00078e000d */
[----:B------:R-:W3:Y:S01]  /*0770*/  I2F.F64.S64 R6, R6 ;  /* 0x0000000600067312 */ /* 0x000ee20000301c00 */
[----:B--2---:R-:W-:-:S04]  /*0780*/  LOP3.LUT R4, R23, R21, RZ, 0xfc, !PT ;  /* 0x0000001517047212 */ /* 0x004fc800078efcff */
[----:B------:R-:W-:Y:S01]  /*0790*/  ISETP.NE.U32.AND P0, PT, R4, RZ, PT ;  /* 0x000000ff0400720c */ /* 0x000fe20003f05070 */
[----:B---3--:R-:W-:-:S12]  /*07a0*/  DFMA R18, R6, R8, R18 ;  /* 0x000000080612722b */ /* 0x008fd80000000012 */
[----:B------:R-:W-:Y:S05]  /*07b0*/  @P0 BRA `(.L_x_6) ;  /* 0x00000000005c0947 */ /* 0x000fea0003800000 */
[----:B------:R-:W0:Y:S01]  /*07c0*/  I2F.U32.RP R4, R20 ;  /* 0x0000001400047306 */ /* 0x000e220000209000 */
[----:B------:R-:W-:Y:S01]  /*07d0*/  IADD3 R9, PT, PT, RZ, -R20, RZ ;  /* 0x80000014ff097210 */ /* 0x000fe20007ffe0ff */
[----:B------:R-:W-:Y:S01]  /*07e0*/  IMAD.MOV.U32 R13, RZ, RZ, RZ ;  /* 0x000000ffff0d7224 */ /* 0x000fe200078e00ff */
[----:B------:R-:W-:Y:S02]  /*07f0*/  ISETP.NE.U32.AND P2, PT, R20, RZ, PT ;  /* 0x000000ff1400720c */ /* 0x000fe40003f45070 */
[----:B------:R-:W-:-:S03]  /*0800*/  MOV R25, RZ ;  /* 0x000000ff00197202 */ /* 0x000fc60000000f00 */
[----:B0-----:R-:W0:Y:S02]  /*0810*/  MUFU.RCP R4, R4 ;  /* 0x0000000400047308 */ /* 0x001e240000001000 */
[----:B0-----:R-:W-:-:S06]  /*0820*/  VIADD R6, R4, 0xffffffe ;  /* 0x0ffffffe04067836 */ /* 0x001fcc0000000000 */
[----:B------:R0:W1:Y:S02]  /*0830*/  F2I.FTZ.U32.TRUNC.NTZ R7, R6 ;  /* 0x0000000600077305 */ /* 0x000064000021f000 */
[----:B0-----:R-:W-:Y:S02]  /*0840*/  IMAD.MOV.U32 R6, RZ, RZ, RZ ;  /* 0x000000ffff067224 */ /* 0x001fe400078e00ff */
[----:B-1----:R-:W-:-:S04]  /*0850*/  IMAD R9, R9, R7, RZ ;  /* 0x0000000709097224 */ /* 0x002fc800078e02ff */
[----:B------:R-:W-:-:S06]  /*0860*/  IMAD.HI.U32 R7, R7, R9, R6 ;  /* 0x0000000907077227 */ /* 0x000fcc00078e0006 */
[----:B------:R-:W-:-:S04]  /*0870*/  IMAD.HI.U32 R24, R7, R22, RZ ;  /* 0x0000001607187227 */ /* 0x000fc800078e00ff */
[----:B------:R-:W-:-:S04]  /*0880*/  IMAD.MOV R7, RZ, RZ, -R24 ;  /* 0x000000ffff077224 */ /* 0x000fc800078e0a18 */
[----:B------:R-:W-:-:S05]  /*0890*/  IMAD R7, R20, R7, R22 ;  /* 0x0000000714077224 */ /* 0x000fca00078e0216 */
[----:B------:R-:W-:-:S13]  /*08a0*/  ISETP.GE.U32.AND P0, PT, R7, R20, PT ;  /* 0x000000140700720c */ /* 0x000fda0003f06070 */
[----:B------:R-:W-:Y:S01]  /*08b0*/  @P0 IMAD.IADD R7, R7, 0x1, -R20 ;  /* 0x0000000107070824 */ /* 0x000fe200078e0a14 */
[----:B------:R-:W-:-:S04]  /*08c0*/  @P0 IADD3 R24, PT, PT, R24, 0x1, RZ ;  /* 0x0000000118180810 */ /* 0x000fc80007ffe0ff */
[----:B------:R-:W-:-:S13]  /*08d0*/  ISETP.GE.U32.AND P1, PT, R7, R20, PT ;  /* 0x000000140700720c */ /* 0x000fda0003f26070 */
[----:B------:R-:W-:Y:S01]  /*08e0*/  @P1 VIADD R24, R24, 0x1 ;  /* 0x0000000118181836 */ /* 0x000fe20000000000 */
[----:B------:R-:W-:-:S05]  /*08f0*/  @!P2 LOP3.LUT R24, RZ, R20, RZ, 0x33, !PT ;  /* 0x00000014ff18a212 */ /* 0x000fca00078e33ff */
[----:B------:R-:W-:-:S04]  /*0900*/  IMAD.MOV R7, RZ, RZ, -R24 ;  /* 0x000000ffff077224 */ /* 0x000fc800078e0a18 */
[----:B------:R-:W-:Y:S01]  /*0910*/  IMAD R4, R20, R7, R22 ;  /* 0x0000000714047224 */ /* 0x000fe200078e0216 */
[----:B------:R-:W-:Y:S06]  /*0920*/  BRA `(.L_x_7) ;  /* 0x0000000000447947 */ /* 0x000fec0003800000 */
.L_x_6:
[----:B------:R-:W-:Y:S01]  /*0930*/  IMAD.MOV.U32 R10, RZ, RZ, R22 ;  /* 0x000000ffff0a7224 */ /* 0x000fe200078e0016 */
[----:B------:R-:W-:Y:S01]  /*0940*/  MOV R12, R21 ;  /* 0x00000015000c7202 */ /* 0x000fe20000000f00 */
[----:B------:R-:W-:Y:S01]  /*0950*/  IMAD.MOV.U32 R7, RZ, RZ, R23 ;  /* 0x000000ffff077224 */ /* 0x000fe200078e0017 */
[----:B------:R-:W-:Y:S01]  /*0960*/  MOV R4, 0x990 ;  /* 0x0000099000047802 */ /* 0x000fe20000000f00 */
[----:B------:R-:W-:-:S07]  /*0970*/  IMAD.MOV.U32 R13, RZ, RZ, R20 ;  /* 0x000000ffff0d7224 */ /* 0x000fce00078e0014 */
[----:B------:R-:W-:Y:S05]  /*0980*/  CALL.REL.NOINC `($__internal_0_$__cuda_sm20_div_s64) ;  /* 0x0000002c00e87944 */ /* 0x000fea0003c00000 */
[----:B------:R-:W-:Y:S01]  /*0990*/  IADD3 R13, P0, PT, RZ, -R6, RZ ;  /* 0x80000006ff0d7210 */ /* 0x000fe20007f1e0ff */
[----:B------:R-:W-:Y:S02]  /*09a0*/  IMAD.MOV.U32 R8, RZ, RZ, R22 ;  /* 0x000000ffff087224 */ /* 0x000fe400078e0016 */
[----:B------:R-:W-:Y:S02]  /*09b0*/  IMAD.MOV.U32 R24, RZ, RZ, R6 ;  /* 0x000000ffff187224 */ /* 0x000fe400078e0006 */
[--C-:B------:R-:W-:Y:S02]  /*09c0*/  IMAD.X R9, RZ, RZ, ~R7.reuse, P0 ;  /* 0x000000ffff097224 */ /* 0x100fe400000e0e07 */
[----:B------:R-:W-:Y:S02]  /*09d0*/  IMAD.MOV.U32 R25, RZ, RZ, R7 ;  /* 0x000000ffff197224 */ /* 0x000fe400078e0007 */
[----:B------:R-:W-:Y:S02]  /*09e0*/  IMAD R4, R9, R20, RZ ;  /* 0x0000001409047224 */ /* 0x000fe400078e02ff */
[----:B------:R-:W-:-:S02]  /*09f0*/  IMAD.MOV.U32 R9, RZ, RZ, R23 ;  /* 0x000000ffff097224 */ /* 0x000fc400078e0017 */
[----:B------:R-:W-:-:S04]  /*0a00*/  IMAD.WIDE.U32 R8, R20, R13, R8 ;  /* 0x0000000d14087225 */ /* 0x000fc800078e0008 */
[----:B------:R-:W-:Y:S01]  /*0a10*/  IMAD R13, R21, R13, R4 ;  /* 0x0000000d150d7224 */ /* 0x000fe200078e0204 */
[----:B------:R-:W-:-:S03]  /*0a20*/  MOV R4, R8 ;  /* 0x0000000800047202 */ /* 0x000fc60000000f00 */
[----:B------:R-:W-:-:S07]  /*0a30*/  IMAD.IADD R13, R9, 0x1, R13 ;  /* 0x00000001090d7824 */ /* 0x000fce00078e020d */
.L_x_7:
[----:B------:R-:W-:Y:S05]  /*0a40*/  BSYNC.RECONVERGENT B0 ;  /* 0x0000000000007941 */ /* 0x000fea0003800200 */
.L_x_5:
        /* <DEDUP_REMOVED lines=11> */
[----:B------:R-:W-:Y:S01]  /*0b00*/  MOV R6, R4 ;  /* 0x0000000400067202 */ /* 0x000fe20000000f00 */
[----:B------:R-:W-:Y:S01]  /*0b10*/  IMAD.MOV.U32 R7, RZ, RZ, R13 ;  /* 0x000000ffff077224 */ /* 0x000fe200078e000d */
[----:B------:R-:W-:Y:S05]  /*0b20*/  BSSY.RECONVERGENT B0, `(.L_x_8) ;  /* 0x000002e000007945 */ /* 0x000fea0003800200 */
[----:B------:R-:W3:Y:S01]  /*0b30*/  I2F.F64.S64 R6, R6 ;  /* 0x0000000600067312 */ /* 0x000ee20000301c00 */
[----:B--2---:R-:W-:-:S04]  /*0b40*/  LOP3.LUT R4, R25, R23, RZ, 0xfc, !PT ;  /* 0x0000001719047212 */ /* 0x004fc800078efcff */
[----:B------:R-:W-:Y:S01]  /*0b50*/  ISETP.NE.U32.AND P0, PT, R4, RZ, PT ;  /* 0x000000ff0400720c */ /* 0x000fe20003f05070 */
[----:B---3--:R-:W-:-:S12]  /*0b60*/  DFMA R20, R6, R8, R20 ;  /* 0x000000080614722b */ /* 0x008fd80000000014 */
        /* <DEDUP_REMOVED lines=9> */
[----:B0-----:R-:W-:Y:S01]  /*0c00*/  MOV R6, RZ ;  /* 0x000000ff00067202 */ /* 0x001fe20000000f00 */
        /* <DEDUP_REMOVED lines=14> */
.L_x_9:
[----:B------:R-:W-:Y:S01]  /*0cf0*/  MOV R10, R24 ;  /* 0x00000018000a7202 */ /* 0x000fe20000000f00 */
[----:B------:R-:W-:Y:S01]  /*0d00*/  IMAD.MOV.U32 R7, RZ, RZ, R25 ;  /* 0x000000ffff077224 */ /* 0x000fe200078e0019 */
[----:B------:R-:W-:Y:S01]  /*0d10*/  MOV R4, 0xd50 ;  /* 0x00000d5000047802 */ /* 0x000fe20000000f00 */
[----:B------:R-:W-:Y:S02]  /*0d20*/  IMAD.MOV.U32 R13, RZ, RZ, R22 ;  /* 0x000000ffff0d7224 */ /* 0x000fe400078e0016 */
[----:B------:R-:W-:-:S07]  /*0d30*/  IMAD.MOV.U32 R12, RZ, RZ, R23 ;  /* 0x000000ffff0c7224 */ /* 0x000fce00078e0017 */
[----:B------:R-:W-:Y:S05]  /*0d40*/  CALL.REL.NOINC `($__internal_0_$__cuda_sm20_div_s64) ;  /* 0x0000002800f87944 */ /* 0x000fea0003c00000 */
[----:B------:R-:W-:Y:S01]  /*0d50*/  IADD3 R13, P0, PT, RZ, -R6, RZ ;  /* 0x80000006ff0d7210 */ /* 0x000fe20007f1e0ff */
[----:B------:R-:W-:Y:S02]  /*0d60*/  IMAD.MOV.U32 R8, RZ, RZ, R24 ;  /* 0x000000ffff087224 */ /* 0x000fe400078e0018 */
[----:B------:R-:W-:Y:S01]  /*0d70*/  IMAD.MOV.U32 R26, RZ, RZ, R6 ;  /* 0x000000ffff1a7224 */ /* 0x000fe200078e0006 */
[----:B------:R-:W-:Y:S01]  /*0d80*/  IADD3.X R9, PT, PT, RZ, ~R7, RZ, P0, !PT ;  /* 0x80000007ff097210 */ /* 0x000fe200007fe4ff */
[----:B------:R-:W-:-:S04]  /*0d90*/  IMAD.MOV.U32 R27, RZ, RZ, R7 ;  /* 0x000000ffff1b7224 */ /* 0x000fc800078e0007 */
[----:B------:R-:W-:Y:S02]  /*0da0*/  IMAD R4, R9, R22, RZ ;  /* 0x0000001609047224 */ /* 0x000fe400078e02ff */
[----:B------:R-:W-:Y:S02]  /*0db0*/  IMAD.MOV.U32 R9, RZ, RZ, R25 ;  /* 0x000000ffff097224 */ /* 0x000fe400078e0019 */
[----:B------:R-:W-:-:S04]  /*0dc0*/  IMAD.WIDE.U32 R8, R22, R13, R8 ;  /* 0x0000000d16087225 */ /* 0x000fc800078e0008 */
[----:B------:R-:W-:Y:S02]  /*0dd0*/  IMAD R13, R23, R13, R4 ;  /* 0x0000000d170d7224 */ /* 0x000fe400078e0204 */
[----:B------:R-:W-:-:S03]  /*0de0*/  IMAD.MOV.U32 R4, RZ, RZ, R8 ;  /* 0x000000ffff047224 */ /* 0x000fc600078e0008 */
[----:B------:R-:W-:-:S07]  /*0df0*/  IADD3 R13, PT, PT, R9, R13, RZ ;  /* 0x0000000d090d7210 */ /* 0x000fce0007ffe0ff */
.L_x_10:
[----:B------:R-:W-:Y:S05]  /*0e00*/  BSYNC.RECONVERGENT B0 ;  /* 0x0000000000007941 */ /* 0x000fea0003800200 */
.L_x_8:
        /* <DEDUP_REMOVED lines=12> */
[----:B------:R-:W-:Y:S01]  /*0ed0*/  MOV R7, R13 ;  /* 0x0000000d00077202 */ /* 0x000fe20000000f00 */
        /* <DEDUP_REMOVED lines=19> */
[----:B------:R-:W-:-:S05]  /*1010*/  IMAD R7, R24, R7, R26 ;  /* 0x0000000718077224 */ /* 0x000fca00078e021a */
[----:B------:R-:W-:-:S13]  /*1020*/  ISETP.GE.U32.AND P0, PT, R7, R24, PT ;  /* 0x000000180700720c */ /* 0x000fda0003f06070 */
[----:B------:R-:W-:Y:S02]  /*1030*/  @P0 IMAD.IADD R7, R7, 0x1, -R24 ;  /* 0x0000000107070824 */ /* 0x000fe400078e0a18 */
[----:B------:R-:W-:-:S03]  /*1040*/  @P0 VIADD R28, R28, 0x1 ;  /* 0x000000011c1c0836 */ /* 0x000fc60000000000 */
[----:B------:R-:W-:-:S13]  /*1050*/  ISETP.GE.U32.AND P1, PT, R7, R24, PT ;  /* 0x000000180700720c */ /* 0x000fda0003f26070 */
[----:B------:R-:W-:Y:S01]  /*1060*/  @P1 VIADD R28, R28, 0x1 ;  /* 0x000000011c1c1836 */ /* 0x000fe20000000000 */
[----:B------:R-:W-:-:S04]  /*1070*/  @!P2 LOP3.LUT R28, RZ, R24, RZ, 0x33, !PT ;  /* 0x00000018ff1ca212 */ /* 0x000fc800078e33ff */
[----:B------:R-:W-:-:S05]  /*1080*/  IADD3 R7, PT, PT, -R28, RZ, RZ ;  /* 0x000000ff1c077210 */ /* 0x000fca0007ffe1ff */
[----:B------:R-:W-:Y:S01]  /*1090*/  IMAD R4, R24, R7, R26 ;  /* 0x0000000718047224 */ /* 0x000fe200078e021a */
[----:B------:R-:W-:Y:S06]  /*10a0*/  BRA `(.L_x_13) ;  /* 0x0000000000447947 */ /* 0x000fec0003800000 */
.L_x_12:
[----:B------:R-:W-:Y:S01]  /*10b0*/  IMAD.MOV.U32 R10, RZ, RZ, R26 ;  /* 0x000000ffff0a7224 */ /* 0x000fe200078e001a */
[----:B------:R-:W-:Y:S01]  /*10c0*/  MOV R7, R27 ;  /* 0x0000001b00077202 */ /* 0x000fe20000000f00 */
[----:B------:R-:W-:Y:S01]  /*10d0*/  IMAD.MOV.U32 R13, RZ, RZ, R24 ;  /* 0x000000ffff0d7224 */ /* 0x000fe200078e0018 */
[----:B------:R-:W-:Y:S01]  /*10e0*/  MOV R4, 0x1110 ;  /* 0x0000111000047802 */ /* 0x000fe20000000f00 */
[----:B------:R-:W-:-:S07]  /*10f0*/  IMAD.MOV.U32 R12, RZ, RZ, R25 ;  /* 0x000000ffff0c7224 */ /* 0x000fce00078e0019 */
[----:B------:R-:W-:Y:S05]  /*1100*/  CALL.REL.NOINC `($__internal_0_$__cuda_sm20_div_s64) ;  /* 0x0000002800087944 */ /* 0x000fea0003c00000 */
[----:B------:R-:W-:Y:S01]  /*1110*/  IADD3 R13, P0, PT, RZ, -R6, RZ ;  /* 0x80000006ff0d7210 */ /* 0x000fe20007f1e0ff */
[--C-:B------:R-:W-:Y:S01]  /*1120*/  IMAD.MOV.U32 R29, RZ, RZ, R7.reuse ;  /* 0x000000ffff1d7224 */ /* 0x100fe200078e0007 */
[----:B------:R-:W-:Y:S02]  /*1130*/  MOV R8, R26 ;  /* 0x0000001a00087202 */ /* 0x000fe40000000f00 */
[----:B------:R-:W-:Y:S01]  /*1140*/  MOV R28, R6 ;  /* 0x00000006001c7202 */ /* 0x000fe20000000f00 */
[----:B------:R-:W-:-:S04]  /*1150*/  IMAD.X R9, RZ, RZ, ~R7, P0 ;  /* 0x000000ffff097224 */ /* 0x000fc800000e0e07 */
[----:B------:R-:W-:Y:S02]  /*1160*/  IMAD R4, R9, R24, RZ ;  /* 0x0000001809047224 */ /* 0x000fe400078e02ff */
[----:B------:R-:W-:Y:S02]  /*1170*/  IMAD.MOV.U32 R9, RZ, RZ, R27 ;  /* 0x000000ffff097224 */ /* 0x000fe400078e001b */
[----:B------:R-:W-:-:S04]  /*1180*/  IMAD.WIDE.U32 R8, R24, R13, R8 ;  /* 0x0000000d18087225 */ /* 0x000fc800078e0008 */
[----:B------:R-:W-:Y:S02]  /*1190*/  IMAD R13, R25, R13, R4 ;  /* 0x0000000d190d7224 */ /* 0x000fe400078e0204 */
[----:B------:R-:W-:Y:S02]  /*11a0*/  IMAD.MOV.U32 R4, RZ, RZ, R8 ;  /* 0x000000ffff047224 */ /* 0x000fe400078e0008 */
[----:B------:R-:W-:-:S07]  /*11b0*/  IMAD.IADD R13, R9, 0x1, R13 ;  /* 0x00000001090d7824 */ /* 0x000fce00078e020d */
.L_x_13:
[----:B------:R-:W-:Y:S05]  /*11c0*/  BSYNC.RECONVERGENT B0 ;  /* 0x0000000000007941 */ /* 0x000fea0003800200 */
.L_x_11:
        /* <DEDUP_REMOVED lines=22> */
[----:B------:R-:W-:Y:S01]  /*1330*/  IMAD.MOV.U32 R31, RZ, RZ, RZ ;  /* 0x000000ffff1f7224 */ /* 0x000fe200078e00ff */
[----:B------:R-:W-:-:S04]  /*1340*/  MOV R13, RZ ;  /* 0x000000ff000d7202 */ /* 0x000fc80000000f00 */
[----:B0-----:R-:W0:Y:S02]  /*1350*/  MUFU.RCP R4, R4 ;  /* 0x0000000400047308 */ /* 0x001e240000001000 */
[----:B0-----:R-:W-:-:S06]  /*1360*/  IADD3 R6, PT, PT, R4, 0xffffffe, RZ ;  /* 0x0ffffffe04067810 */ /* 0x001fcc0007ffe0ff */
        /* <DEDUP_REMOVED lines=8> */
[----:B------:R-:W-:Y:S01]  /*13f0*/  @P0 IADD3 R7, PT, PT, -R26, R7, RZ ;  /* 0x000000071a070210 */ /* 0x000fe20007ffe1ff */
[----:B------:R-:W-:-:S03]  /*1400*/  @P0 VIADD R30, R30, 0x1 ;  /* 0x000000011e1e0836 */ /* 0x000fc60000000000 */
[----:B------:R-:W-:-:S13]  /*1410*/  ISETP.GE.U32.AND P1, PT, R7, R26, PT ;  /* 0x0000001a0700720c */ /* 0x000fda0003f26070 */
[----:B------:R-:W-:Y:S01]  /*1420*/  @P1 VIADD R30, R30, 0x1 ;  /* 0x000000011e1e1836 */ /* 0x000fe20000000000 */
[----:B------:R-:W-:-:S05]  /*1430*/  @!P2 LOP3.LUT R30, RZ, R26, RZ, 0x33, !PT ;  /* 0x0000001aff1ea212 */ /* 0x000fca00078e33ff */
[----:B------:R-:W-:-:S04]  /*1440*/  IMAD.MOV R7, RZ, RZ, -R30 ;  /* 0x000000ffff077224 */ /* 0x000fc800078e0a1e */
[----:B------:R-:W-:Y:S01]  /*1450*/  IMAD R4, R26, R7, R28 ;  /* 0x000000071a047224 */ /* 0x000fe200078e021c */
[----:B------:R-:W-:Y:S06]  /*1460*/  BRA `(.L_x_16) ;  /* 0x0000000000447947 */ /* 0x000fec0003800000 */
.L_x_15:
[----:B------:R-:W-:Y:S01]  /*1470*/  IMAD.MOV.U32 R10, RZ, RZ, R28 ;  /* 0x000000ffff0a7224 */ /* 0x000fe200078e001c */
[----:B------:R-:W-:Y:S01]  /*1480*/  MOV R13, R26 ;  /* 0x0000001a000d7202 */ /* 0x000fe20000000f00 */
[----:B------:R-:W-:Y:S01]  /*1490*/  IMAD.MOV.U32 R7, RZ, RZ, R29 ;  /* 0x000000ffff077224 */ /* 0x000fe200078e001d */
[----:B------:R-:W-:Y:S01]  /*14a0*/  MOV R4, 0x14d0 ;  /* 0x000014d000047802 */ /* 0x000fe20000000f00 */
[----:B------:R-:W-:-:S07]  /*14b0*/  IMAD.MOV.U32 R12, RZ, RZ, R27 ;  /* 0x000000ffff0c7224 */ /* 0x000fce00078e001b */
[----:B------:R-:W-:Y:S05]  /*14c0*/  CALL.REL.NOINC `($__internal_0_$__cuda_sm20_div_s64) ;  /* 0x0000002400187944 */ /* 0x000fea0003c00000 */
[----:B------:R-:W-:Y:S01]  /*14d0*/  IADD3 R13, P0, PT, RZ, -R6, RZ ;  /* 0x80000006ff0d7210 */ /* 0x000fe20007f1e0ff */
[----:B------:R-:W-:Y:S01]  /*14e0*/  IMAD.MOV.U32 R8, RZ, RZ, R28 ;  /* 0x000000ffff087224 */ /* 0x000fe200078e001c */
[----:B------:R-:W-:Y:S01]  /*14f0*/  MOV R31, R7 ;  /* 0x00000007001f7202 */ /* 0x000fe20000000f00 */
[----:B------:R-:W-:Y:S02]  /*1500*/  IMAD.MOV.U32 R30, RZ, RZ, R6 ;  /* 0x000000ffff1e7224 */ /* 0x000fe400078e0006 */
[----:B------:R-:W-:-:S04]  /*1510*/  IMAD.X R9, RZ, RZ, ~R7, P0 ;  /* 0x000000ffff097224 */ /* 0x000fc800000e0e07 */
[----:B------:R-:W-:Y:S01]  /*1520*/  IMAD R4, R9, R26, RZ ;  /* 0x0000001a09047224 */ /* 0x000fe200078e02ff */
[----:B------:R-:W-:-:S03]  /*1530*/  MOV R9, R29 ;  /* 0x0000001d00097202 */ /* 0x000fc60000000f00 */
[----:B------:R-:W-:-:S04]  /*1540*/  IMAD.WIDE.U32 R8, R26, R13, R8 ;  /* 0x0000000d1a087225 */ /* 0x000fc800078e0008 */
[----:B------:R-:W-:Y:S02]  /*1550*/  IMAD R13, R27, R13, R4 ;  /* 0x0000000d1b0d7224 */ /* 0x000fe400078e0204 */
[----:B------:R-:W-:Y:S02]  /*1560*/  IMAD.MOV.U32 R4, RZ, RZ, R8 ;  /* 0x000000ffff047224 */ /* 0x000fe400078e0008 */
[----:B------:R-:W-:-:S07]  /*1570*/  IMAD.IADD R13, R9, 0x1, R13 ;  /* 0x00000001090d7824 */ /* 0x000fce00078e020d */
.L_x_16:
[----:B------:R-:W-:Y:S05]  /*1580*/  BSYNC.RECONVERGENT B0 ;  /* 0x0000000000007941 */ /* 0x000fea0003800200 */
.L_x_14:
        /* <DEDUP_REMOVED lines=42> */
.L_x_18:
        /* <DEDUP_REMOVED lines=11> */
[----:B------:R-:W-:Y:S02]  /*18e0*/  IMAD R4, R9, R28, RZ ;  /* 0x0000001c09047224 */ /* 0x000fe400078e02ff */
[----:B------:R-:W-:Y:S02]  /*18f0*/  IMAD.MOV.U32 R9, RZ, RZ, R31 ;  /* 0x000000ffff097224 */ /* 0x000fe400078e001f */
[----:B------:R-:W-:-:S04]  /*1900*/  IMAD.WIDE.U32 R8, R28, R13, R8 ;  /* 0x0000000d1c087225 */ /* 0x000fc800078e0008 */
[----:B------:R-:W-:Y:S01]  /*1910*/  IMAD R13, R29, R13, R4 ;  /* 0x0000000d1d0d7224 */ /* 0x000fe200078e0204 */
[----:B------:R-:W-:-:S03]  /*1920*/  MOV R4, R8 ;  /* 0x0000000800047202 */ /* 0x000fc60000000f00 */
[----:B------:R-:W-:-:S07]  /*1930*/  IMAD.IADD R13, R9, 0x1, R13 ;  /* 0x00000001090d7824 */ /* 0x000fce00078e020d */
.L_x_19:
[----:B------:R-:W-:Y:S05]  /*1940*/  BSYNC.RECONVERGENT B0 ;  /* 0x0000000000007941 */ /* 0x000fea0003800200 */
.L_x_17:
        /* <DEDUP_REMOVED lines=42> */
.L_x_21:
        /* <DEDUP_REMOVED lines=9> */
[--C-:B------:R-:W-:Y:S02]  /*1c80*/  IMAD.MOV.U32 R35, RZ, RZ, R7.reuse ;  /* 0x000000ffff237224 */ /* 0x100fe400078e0007 */
[----:B------:R-:W-:-:S04]  /*1c90*/  IMAD.X R9, RZ, RZ, ~R7, P0 ;  /* 0x000000ffff097224 */ /* 0x000fc800000e0e07 */
[----:B------:R-:W-:Y:S02]  /*1ca0*/  IMAD R4, R9, R30, RZ ;  /* 0x0000001e09047224 */ /* 0x000fe400078e02ff */
[----:B------:R-:W-:Y:S02]  /*1cb0*/  IMAD.MOV.U32 R9, RZ, RZ, R33 ;  /* 0x000000ffff097224 */ /* 0x000fe400078e0021 */
[----:B------:R-:W-:-:S04]  /*1cc0*/  IMAD.WIDE.U32 R8, R30, R13, R8 ;  /* 0x0000000d1e087225 */ /* 0x000fc800078e0008 */
[----:B------:R-:W-:Y:S02]  /*1cd0*/  IMAD R13, R31, R13, R4 ;  /* 0x0000000d1f0d7224 */ /* 0x000fe400078e0204 */
[----:B------:R-:W-:-:S03]  /*1ce0*/  IMAD.MOV.U32 R4, RZ, RZ, R8 ;  /* 0x000000ffff047224 */ /* 0x000fc600078e0008 */
[----:B------:R-:W-:-:S07]  /*1cf0*/  IADD3 R13, PT, PT, R9, R13, RZ ;  /* 0x0000000d090d7210 */ /* 0x000fce0007ffe0ff */
.L_x_22:
[----:B------:R-:W-:Y:S05]  /*1d00*/  BSYNC.RECONVERGENT B0 ;  /* 0x0000000000007941 */ /* 0x000fea0003800200 */
.L_x_20:
        /* <DEDUP_REMOVED lines=22> */
[----:B------:R-:W-:Y:S01]  /*1e70*/  ISETP.NE.U32.AND P2, PT, R32, RZ, PT ;  /* 0x000000ff2000720c */ /* 0x000fe20003f45070 */
[----:B------:R-:W-:-:S04]  /*1e80*/  IMAD.MOV.U32 R39, RZ, RZ, RZ ;  /* 0x000000ffff277224 */ /* 0x000fc800078e00ff */
        /* <DEDUP_REMOVED lines=14> */
[----:B------:R-:W-:-:S04]  /*1f70*/  @!P2 LOP3.LUT R38, RZ, R32, RZ, 0x33, !PT ;  /* 0x00000020ff26a212 */ /* 0x000fc800078e33ff */
[----:B------:R-:W-:-:S05]  /*1f80*/  IADD3 R7, PT, PT, -R38, RZ, RZ ;  /* 0x000000ff26077210 */ /* 0x000fca0007ffe1ff */
[----:B------:R-:W-:Y:S01]  /*1f90*/  IMAD R4, R32, R7, R34 ;  /* 0x0000000720047224 */ /* 0x000fe200078e0222 */
[----:B------:R-:W-:Y:S06]  /*1fa0*/  BRA `(.L_x_25) ;  /* 0x0000000000447947 */ /* 0x000fec0003800000 */
.L_x_24:
[----:B------:R-:W-:Y:S01]  /*1fb0*/  MOV R10, R34 ;  /* 0x00000022000a7202 */ /* 0x000fe20000000f00 */
[----:B------:R-:W-:Y:S01]  /*1fc0*/  IMAD.MOV.U32 R7, RZ, RZ, R35 ;  /* 0x000000ffff077224 */ /* 0x000fe200078e0023 */
[----:B------:R-:W-:Y:S01]  /*1fd0*/  MOV R12, R33 ;  /* 0x00000021000c7202 */ /* 0x000fe20000000f00 */
[----:B------:R-:W-:Y:S01]  /*1fe0*/  IMAD.MOV.U32 R13, RZ, RZ, R32 ;  /* 0x000000ffff0d7224 */ /* 0x000fe200078e0020 */
[----:B------:R-:W-:-:S07]  /*1ff0*/  MOV R4, 0x2010 ;  /* 0x0000201000047802 */ /* 0x000fce0000000f00 */
[----:B------:R-:W-:Y:S05]  /*2000*/  CALL.REL.NOINC `($__internal_0_$__cuda_sm20_div_s64) ;  /* 0x0000001800487944 */ /* 0x000fea0003c00000 */
[-C--:B------:R-:W-:Y:S01]  /*2010*/  IADD3 R13, P0, PT, RZ, -R6.reuse, RZ ;  /* 0x80000006ff0d7210 */ /* 0x080fe20007f1e0ff */
[----:B------:R-:W-:Y:S01]  /*2020*/  IMAD.MOV.U32 R8, RZ, RZ, R34 ;  /* 0x000000ffff087224 */ /* 0x000fe200078e0022 */
[----:B------:R-:W-:Y:S01]  /*2030*/  MOV R38, R6 ;  /* 0x0000000600267202 */ /* 0x000fe20000000f00 */
[--C-:B------:R-:W-:Y:S02]  /*2040*/  IMAD.MOV.U32 R39, RZ, RZ, R7.reuse ;  /* 0x000000ffff277224 */ /* 0x100fe400078e0007 */
[----:B------:R-:W-:-:S04]  /*2050*/  IMAD.X R9, RZ, RZ, ~R7, P0 ;  /* 0x000000ffff097224 */ /* 0x000fc800000e0e07 */
[----:B------:R-:W-:Y:S01]  /*2060*/  IMAD R4, R9, R32, RZ ;  /* 0x0000002009047224 */ /* 0x000fe200078e02ff */
[----:B------:R-:W-:-:S03]  /*2070*/  MOV R9, R35 ;  /* 0x0000002300097202 */ /* 0x000fc60000000f00 */
[----:B------:R-:W-:-:S04]  /*2080*/  IMAD.WIDE.U32 R8, R32, R13, R8 ;  /* 0x0000000d20087225 */ /* 0x000fc800078e0008 */
[----:B------:R-:W-:Y:S02]  /*2090*/  IMAD R13, R33, R13, R4 ;  /* 0x0000000d210d7224 */ /* 0x000fe400078e0204 */
[----:B------:R-:W-:Y:S02]  /*20a0*/  IMAD.MOV.U32 R4, RZ, RZ, R8 ;  /* 0x000000ffff047224 */ /* 0x000fe400078e0008 */
[----:B------:R-:W-:-:S07]  /*20b0*/  IMAD.IADD R13, R9, 0x1, R13 ;  /* 0x00000001090d7824 */ /* 0x000fce00078e020d */
.L_x_25:
[----:B------:R-:W-:Y:S05]  /*20c0*/  BSYNC.RECONVERGENT B0 ;  /* 0x0000000000007941 */ /* 0x000fea0003800200 */
.L_x_23:
        /* <DEDUP_REMOVED lines=42> */
.L_x_27:
        /* <DEDUP_REMOVED lines=8> */
[-C--:B------:R-:W-:Y:S01]  /*23f0*/  MOV R11, R7.reuse ;  /* 0x00000007000b7202 */ /* 0x080fe20000000f00 */
[----:B------:R-:W-:Y:S01]  /*2400*/  IMAD.MOV.U32 R10, RZ, RZ, R6 ;  /* 0x000000ffff0a7224 */ /* 0x000fe200078e0006 */
[----:B------:R-:W-:-:S05]  /*2410*/  IADD3.X R9, PT, PT, RZ, ~R7, RZ, P0, !PT ;  /* 0x80000007ff097210 */ /* 0x000fca00007fe4ff */
[----:B------:R-:W-:Y:S02]  /*2420*/  IMAD R4, R9, R32, RZ ;  /* 0x0000002009047224 */ /* 0x000fe400078e02ff */
[----:B------:R-:W-:Y:S02]  /*2430*/  IMAD.MOV.U32 R9, RZ, RZ, R39 ;  /* 0x000000ffff097224 */ /* 0x000fe400078e0027 */
[----:B------:R-:W-:-:S04]  /*2440*/  IMAD.WIDE.U32 R8, R32, R13, R8 ;  /* 0x0000000d20087225 */ /* 0x000fc800078e0008 */
[----:B------:R-:W-:Y:S01]  /*2450*/  IMAD R13, R33, R13, R4 ;  /* 0x0000000d210d7224 */ /* 0x000fe200078e0204 */
[----:B------:R-:W-:-:S03]  /*2460*/  MOV R12, R8 ;  /* 0x00000008000c7202 */ /* 0x000fc60000000f00 */
[----:B------:R-:W-:-:S07]  /*2470*/  IMAD.IADD R13, R9, 0x1, R13 ;  /* 0x00000001090d7824 */ /* 0x000fce00078e020d */
.L_x_28:
[----:B------:R-:W-:Y:S05]  /*2480*/  BSYNC.RECONVERGENT B0 ;  /* 0x0000000000007941 */ /* 0x000fea0003800200 */
.L_x_26:
        /* <DEDUP_REMOVED lines=11> */
[----:B------:R-:W3:Y:S01]  /*2540*/  I2F.F64.S64 R12, R12 ;  /* 0x0000000c000c7312 */ /* 0x000ee20000301c00 */
[----:B------:R-:W-:Y:S01]  /*2550*/  BSSY.RECONVERGENT B0, `(.L_x_29) ;  /* 0x000001c000007945 */ /* 0x000fe20003800200 */
[----:B--2---:R-:W-:-:S04]  /*2560*/  LOP3.LUT R4, R11, R9, RZ, 0xfc, !PT ;  /* 0x000000090b047212 */ /* 0x004fc800078efcff */
[----:B------:R-:W-:Y:S01]  /*2570*/  ISETP.NE.U32.AND P0, PT, R4, RZ, PT ;  /* 0x000000ff0400720c */ /* 0x000fe20003f05070 */
[----:B---3--:R-:W-:-:S12]  /*2580*/  DFMA R6, R12, R14, R6 ;  /* 0x0000000e0c06722b */ /* 0x008fd80000000006 */
[----:B------:R-:W-:Y:S05]  /*2590*/  @P0 BRA `(.L_x_30) ;  /* 0x00000000004c0947 */ /* 0x000fea0003800000 */
[----:B------:R-:W0:Y:S01]  /*25a0*/  I2F.U32.RP R4, R8 ;  /* 0x0000000800047306 */ /* 0x000e220000209000 */
[----:B------:R-:W-:Y:S01]  /*25b0*/  IMAD.MOV R9, RZ, RZ, -R8 ;  /* 0x000000ffff097224 */ /* 0x000fe200078e0a08 */
[----:B------:R-:W-:Y:S01]  /*25c0*/  ISETP.NE.U32.AND P1, PT, R8, RZ, PT ;  /* 0x000000ff0800720c */ /* 0x000fe20003f25070 */
[----:B------:R-:W-:-:S05]  /*25d0*/  IMAD.MOV.U32 R49, RZ, RZ, RZ ;  /* 0x000000ffff317224 */ /* 0x000fca00078e00ff */
        /* <DEDUP_REMOVED lines=10> */
[----:B------:R-:W-:-:S05]  /*2680*/  @P0 IMAD.IADD R48, R48, 0x1, -R8 ;  /* 0x0000000130300824 */ /* 0x000fca00078e0a08 */
[----:B------:R-:W-:-:S13]  /*2690*/  ISETP.GE.U32.AND P0, PT, R48, R8, PT ;  /* 0x000000083000720c */ /* 0x000fda0003f06070 */
[----:B------:R-:W-:Y:S02]  /*26a0*/  @P0 IADD3 R48, PT, PT, -R8, R48, RZ ;  /* 0x0000003008300210 */ /* 0x000fe40007ffe1ff */
[----:B------:R-:W-:Y:S01]  /*26b0*/  @!P1 LOP3.LUT R48, RZ, R8, RZ, 0x33, !PT ;  /* 0x00000008ff309212 */ /* 0x000fe200078e33ff */
[----:B------:R-:W-:Y:S06]  /*26c0*/  BRA `(.L_x_31) ;  /* 0x0000000000107947 */ /* 0x000fec0003800000 */
.L_x_30:
[----:B------:R-:W-:Y:S01]  /*26d0*/  IMAD.MOV.U32 R13, RZ, RZ, R10 ;  /* 0x000000ffff0d7224 */ /* 0x000fe200078e000a */
[----:B------:R-:W-:Y:S02]  /*26e0*/  MOV R12, R11 ;  /* 0x0000000b000c7202 */ /* 0x000fe40000000f00 */
[----:B------:R-:W-:-:S07]  /*26f0*/  MOV R4, 0x2710 ;  /* 0x0000271000047802 */ /* 0x000fce0000000f00 */
[----:B------:R-:W-:Y:S05]  /*2700*/  CALL.REL.NOINC `($__internal_1_$__cuda_sm20_rem_s64) ;  /* 0x0000001400d87944 */ /* 0x000fea0003c00000 */
.L_x_31:
[----:B------:R-:W-:Y:S05]  /*2710*/  BSYNC.RECONVERGENT B0 ;  /* 0x0000000000007941 */ /* 0x000fea0003800200 */
.L_x_29:
[----:B------:R-:W0:Y:S01]  /*2720*/  LDC.64 R10, c[0x0][0x398] ;  /* 0x0000e600ff0a7b82 */ /* 0x000e220000000a00 */
[C---:B------:R-:W-:Y:S02]  /*2730*/  R2UR UR4, R16.reuse ;  /* 0x00000000100472ca */ /* 0x040fe400000e0000 */
[C---:B------:R-:W-:Y:S02]  /*2740*/  R2UR UR5, R17.reuse ;  /* 0x00000000110572ca */ /* 0x040fe400000e0000 */
[----:B------:R-:W-:Y:S02]  /*2750*/  R2UR UR6, R16 ;  /* 0x00000000100672ca */ /* 0x000fe400000e0000 */
[----:B------:R-:W-:-:S09]  /*2760*/  R2UR UR7, R17 ;  /* 0x00000000110772ca */ /* 0x000fd200000e0000 */
[----:B0-----:R-:W2:Y:S04]  /*2770*/  LDG.E.64 R46, desc[UR4][R10.64] ;  /* 0x000000040a2e7981 */ /* 0x001ea8000c1e1b00 */
[----:B------:R-:W2:Y:S01]  /*2780*/  LDG.E.64 R52, desc[UR6][R10.64+0x10] ;  /* 0x000010060a347981 */ /* 0x000ea2000c1e1b00 */
[----:B------:R-:W0:Y:S01]  /*2790*/  LDC.64 R50, c[0x0][0x390] ;  /* 0x0000e400ff327b82 */ /* 0x000e220000000a00 */
[C---:B------:R-:W-:Y:S02]  /*27a0*/  R2UR UR8, R16.reuse ;  /* 0x00000000100872ca */ /* 0x040fe400000e0000 */
[----:B------:R-:W-:Y:S01]  /*27b0*/  R2UR UR9, R17 ;  /* 0x00000000110972ca */ /* 0x000fe200000e0000 */
[----:B------:R1:W2:Y:S01]  /*27c0*/  I2F.F64.S64 R32, R48 ;  /* 0x0000003000207312 */ /* 0x0002a20000301c00 */
[----:B------:R-:W-:-:S02]  /*27d0*/  R2UR UR10, R16 ;  /* 0x00000000100a72ca */ /* 0x000fc400000e0000 */
[C---:B------:R-:W-:Y:S02]  /*27e0*/  R2UR UR11, R17.reuse ;  /* 0x00000000110b72ca */ /* 0x040fe400000e0000 */
[----:B------:R-:W-:Y:S02]  /*27f0*/  R2UR UR12, R16 ;  /* 0x00000000100c72ca */ /* 0x000fe400000e0000 */
[----:B------:R-:W-:Y:S01]  /*2800*/  R2UR UR13, R17 ;  /* 0x00000000110d72ca */ /* 0x000fe200000e0000 */
[----:B0-----:R-:W3:Y:S04]  /*2810*/  LDG.E.64 R8, desc[UR4][R50.64] ;  /* 0x0000000432087981 */ /* 0x001ee8000c1e1b00 */
[----:B------:R-:W4:Y:S04]  /*2820*/  LDG.E.64 R40, desc[UR8][R50.64+0x60] ;  /* 0x0000600832287981 */ /* 0x000f28000c1e1b00 */
[----:B------:R-:W5:Y:S04]  /*2830*/  LDG.E.64 R44, desc[UR6][R50.64+0x8] ;  /* 0x00000806322c7981 */ /* 0x000f68000c1e1b00 */
[----:B------:R-:W5:Y:S04]  /*2840*/  LDG.E.64 R42, desc[UR6][R50.64+0x180] ;  /* 0x00018006322a7981 */ /* 0x000f68000c1e1b00 */
[----:B------:R-:W5:Y:S04]  /*2850*/  LDG.E.64 R10, desc[UR4][R50.64+0x68] ;  /* 0x00006804320a7981 */ /* 0x000f68000c1e1b00 */
[----:B------:R-:W5:Y:S04]  /*2860*/  LDG.E.64 R36, desc[UR10][R50.64+0xc0] ;  /* 0x0000c00a32247981 */ /* 0x000f68000c1e1b00 */
[----:B------:R-:W5:Y:S04]  /*2870*/  LDG.E.64 R38, desc[UR6][R50.64+0x120] ;  /* 0x0001200632267981 */ /* 0x000f68000c1e1b00 */
[----:B------:R-:W5:Y:S04]  /*2880*/  LDG.E.64 R12, desc[UR12][R50.64+0xc8] ;  /* 0x0000c80c320c7981 */ /* 0x000f68000c1e1b00 */
[----:B------:R-:W5:Y:S04]  /*2890*/  LDG.E.64 R14, desc[UR4][R50.64+0x128] ;  /* 0x00012804320e7981 */ /* 0x000f68000c1e1b00 */
[----:B-1----:R-:W5:Y:S01]  /*28a0*/  LDG.E.64 R48, desc[UR4][R50.64+0x300] ;  /* 0x0003000432307981 */ /* 0x002f62000c1e1b00 */
[----:B--2---:R-:W-:-:S03]  /*28b0*/  DFMA R52, R32, R52, R46 ;  /* 0x000000342034722b */ /* 0x004fc6000000002e */
[----:B------:R-:W2:Y:S04]  /*28c0*/  LDG.E.64 R32, desc[UR4][R50.64+0x188] ;  /* 0x0001880432207981 */ /* 0x000ea8000c1e1b00 */
[----:B------:R-:W2:Y:S01]  /*28d0*/  LDG.E.64 R46, desc[UR4][R50.64+0x1e0] ;  /* 0x0001e004322e7981 */ /* 0x000ea2000c1e1b00 */
[C---:B---3--:R-:W-:Y:S02]  /*28e0*/  DFMA R8, R52.reuse, R8, RZ ;  /* 0x000000083408722b */ /* 0x048fe400000000ff */
[----:B----4-:R-:W-:-:S06]  /*28f0*/  DFMA R40, R52, R40, RZ ;  /* 0x000000283428722b */ /* 0x010fcc00000000ff */
[----:B-----5:R-:W-:Y:S01]  /*2900*/  DFMA R8, R6, R44, R8 ;  /* 0x0000002c0608722b */ /* 0x020fe20000000008 */
[----:B------:R-:W3:Y:S01]  /*2910*/  LDG.E.64 R44, desc[UR6][R50.64+0x2a0] ;  /* 0x0002a006322c7981 */ /* 0x000ee2000c1e1b00 */
[----:B------:R-:W-:Y:S02]  /*2920*/  DFMA R42, R52, R42, RZ ;  /* 0x0000002a342a722b */ /* 0x000fe400000000ff */
[----:B------:R-:W-:Y:S02]  /*2930*/  DFMA R10, R6, R10, R40 ;  /* 0x0000000a060a722b */ /* 0x000fe40000000028 */
[C---:B------:R-:W-:Y:S02]  /*2940*/  DFMA R36, R52.reuse, R36, RZ ;  /* 0x000000243424722b */ /* 0x040fe400000000ff */
[----:B------:R-:W-:Y:S01]  /*2950*/  DFMA R40, R52, R38, RZ ;  /* 0x000000263428722b */ /* 0x000fe200000000ff */
[----:B------:R-:W4:Y:S05]  /*2960*/  LDG.E.64 R38, desc[UR8][R50.64+0x240] ;  /* 0x0002400832267981 */ /* 0x000f2a000c1e1b00 */
[----:B------:R-:W-:-:S02]  /*2970*/  DFMA R12, R6, R12, R36 ;  /* 0x0000000c060c722b */ /* 0x000fc40000000024 */
[----:B------:R-:W5:Y:S01]  /*2980*/  LDG.E.64 R36, desc[UR6][R50.64+0x1e8] ;  /* 0x0001e80632247981 */ /* 0x000f62000c1e1b00 */
[----:B------:R-:W-:-:S03]  /*2990*/  DFMA R14, R6, R14, R40 ;  /* 0x0000000e060e722b */ /* 0x000fc60000000028 */
[----:B------:R-:W5:Y:S01]  /*29a0*/  LDG.E.64 R40, desc[UR4][R50.64+0x248] ;  /* 0x0002480432287981 */ /* 0x000f62000c1e1b00 */
[----:B--2---:R-:W-:-:S03]  /*29b0*/  DFMA R32, R6, R32, R42 ;  /* 0x000000200620722b */ /* 0x004fc6000000002a */
[----:B------:R-:W2:Y:S01]  /*29c0*/  LDG.E.64 R42, desc[UR4][R50.64+0x2a8] ;  /* 0x0002a804322a7981 */ /* 0x000ea2000c1e1b00 */
[C---:B------:R-:W-:Y:S02]  /*29d0*/  DFMA R46, R52.reuse, R46, RZ ;  /* 0x0000002e342e722b */ /* 0x040fe400000000ff */
[C---:B---3--:R-:W-:Y:S02]  /*29e0*/  DFMA R44, R52.reuse, R44, RZ ;  /* 0x0000002c342c722b */ /* 0x048fe400000000ff */
[----:B----4-:R-:W-:-:S04]  /*29f0*/  DFMA R38, R52, R38, RZ ;  /* 0x000000263426722b */ /* 0x010fc800000000ff */
[C---:B-----5:R-:W-:Y:S02]  /*2a00*/  DFMA R36, R6.reuse, R36, R46 ;  /* 0x000000240624722b */ /* 0x060fe4000000002e */
[----:B------:R-:W3:Y:S02]  /*2a10*/  LDG.E.64 R46, desc[UR6][R50.64+0x368] ;  /* 0x00036806322e7981 */ /* 0x000ee4000c1e1b00 */
[C---:B------:R-:W-:Y:S02]  /*2a20*/  DFMA R38, R6.reuse, R40, R38 ;  /* 0x000000280626722b */ /* 0x040fe40000000026 */
[----:B------:R-:W4:Y:S01]  /*2a30*/  LDG.E.64 R40, desc[UR6][R50.64+0x308] ;  /* 0x0003080632287981 */ /* 0x000f22000c1e1b00 */
[----:B--2---:R-:W-:-:S03]  /*2a40*/  DFMA R42, R6, R42, R44 ;  /* 0x0000002a062a722b */ /* 0x004fc6000000002c */
[----:B------:R-:W2:Y:S01]  /*2a50*/  LDG.E.64 R44, desc[UR4][R50.64+0x360] ;  /* 0x00036004322c7981 */ /* 0x000ea2000c1e1b00 */
[----:B------:R-:W-:-:S08]  /*2a60*/  DFMA R48, R52, R48, RZ ;  /* 0x000000303430722b */ /* 0x000fd000000000ff */
[----:B----4-:R-:W-:Y:S02]  /*2a70*/  DFMA R40, R6, R40, R48 ;  /* 0x000000280628722b */ /* 0x010fe40000000030 */
[----:B------:R-:W4:Y:S01]  /*2a80*/  LDG.E.64 R48, desc[UR4][R50.64+0xd0] ;  /* 0x0000d00432307981 */ /* 0x000f22000c1e1b00 */
[----:B--2---:R-:W-:-:S03]  /*2a90*/  DFMA R52, R52, R44, RZ ;  /* 0x0000002c3434722b */ /* 0x004fc600000000ff */
[----:B------:R-:W2:Y:S05]  /*2aa0*/  LDG.E.64 R44, desc[UR4][R50.64+0x10] ;  /* 0x00001004322c7981 */ /* 0x000eaa000c1e1b00 */
[----:B---3--:R-:W-:Y:S01]  /*2ab0*/  DFMA R46, R6, R46, R52 ;  /* 0x0000002e062e722b */ /* 0x008fe20000000034 */
[----:B------:R-:W3:Y:S04]  /*2ac0*/  LDG.E.64 R6, desc[UR6][R50.64+0x130] ;  /* 0x0001300632067981 */ /* 0x000ee8000c1e1b00 */
[----:B------:R-:W5:Y:S01]  /*2ad0*/  LDG.E.64 R52, desc[UR6][R50.64+0x70] ;  /* 0x0000700632347981 */ /* 0x000f62000c1e1b00 */
[----:B----4-:R-:W-:-:S03]  /*2ae0*/  DFMA R48, R34, R48, R12 ;  /* 0x000000302230722b */ /* 0x010fc6000000000c */
[----:B------:R-:W4:Y:S01]  /*2af0*/  LDG.E.64 R12, desc[UR6][R50.64+0x1f0] ;  /* 0x0001f006320c7981 */ /* 0x000f22000c1e1b00 */
[C---:B--2---:R-:W-:Y:S02]  /*2b00*/  DFMA R8, R34.reuse, R44, R8 ;  /* 0x0000002c2208722b */ /* 0x044fe40000000008 */
[C---:B---3--:R-:W-:Y:S01]  /*2b10*/  DFMA R44, R34.reuse, R6, R14 ;  /* 0x00000006222c722b */ /* 0x048fe2000000000e */
[----:B------:R-:W2:Y:S01]  /*2b20*/  LDG.E.64 R14, desc[UR4][R50.64+0x250] ;  /* 0x00025004320e7981 */ /* 0x000ea2000c1e1b00 */
[----:B-----5:R-:W-:-:S03]  /*2b30*/  DFMA R52, R34, R52, R10 ;  /* 0x000000342234722b */ /* 0x020fc6000000000a */
[----:B------:R-:W3:Y:S04]  /*2b40*/  LDG.E.64 R10, desc[UR4][R50.64+0x190] ;  /* 0x00019004320a7981 */ /* 0x000ee8000c1e1b00 */
[----:B------:R-:W5:Y:S01]  /*2b50*/  LDG.E.64 R6, desc[UR4][R50.64+0x2b0] ;  /* 0x0002b00432067981 */ /* 0x000f62000c1e1b00 */
[----:B----4-:R-:W-:-:S03]  /*2b60*/  DFMA R36, R34, R12, R36 ;  /* 0x0000000c2224722b */ /* 0x010fc60000000024 */
[----:B------:R-:W4:Y:S01]  /*2b70*/  LDG.E.64 R12, desc[UR4][R50.64+0x310] ;  /* 0x00031004320c7981 */ /* 0x000f22000c1e1b00 */
[----:B--2---:R-:W-:-:S03]  /*2b80*/  DFMA R38, R34, R14, R38 ;  /* 0x0000000e2226722b */ /* 0x004fc60000000026 */
[----:B------:R-:W2:Y:S01]  /*2b90*/  LDG.E.64 R14, desc[UR6][R50.64+0x370] ;  /* 0x00037006320e7981 */ /* 0x000ea2000c1e1b00 */
[----:B---3--:R-:W-:-:S03]  /*2ba0*/  DFMA R10, R34, R10, R32 ;  /* 0x0000000a220a722b */ /* 0x008fc60000000020 */
[----:B------:R-:W3:Y:S01]  /*2bb0*/  LDG.E.64 R32, desc[UR6][R50.64+0x78] ;  /* 0x0000780632207981 */ /* 0x000ee2000c1e1b00 */
[----:B-----5:R-:W-:-:S03]  /*2bc0*/  DFMA R6, R34, R6, R42 ;  /* 0x000000062206722b */ /* 0x020fc6000000002a */
        /* <DEDUP_REMOVED lines=24> */
[----:B------:R-:W5:Y:S04]  /*2d50*/  LDG.E.64 R30, desc[UR6][R50.64+0x140] ;  /* 0x00014006321e7981 */ /* 0x000f68000c1e1b00 */
[----:B------:R-:W3:Y:S01]  /*2d60*/  LDG.E.64 R36, desc[UR4][R50.64+0xe0] ;  /* 0x0000e00432247981 */ /* 0x000ee2000c1e1b00 */
[----:B----4-:R-:W-:-:S03]  /*2d70*/  DFMA R40, R28, R40, R8 ;  /* 0x000000281c28722b */ /* 0x010fc60000000008 */
[----:B------:R-:W4:Y:S01]  /*2d80*/  LDG.E.64 R8, desc[UR6][R50.64+0x200] ;  /* 0x0002000632087981 */ /* 0x000f22000c1e1b00 */
[----:B--2---:R-:W-:-:S03]  /*2d90*/  DFMA R52, R28, R34, R52 ;  /* 0x000000221c34722b */ /* 0x004fc60000000034 */
[----:B------:R-:W2:Y:S01]  /*2da0*/  LDG.E.64 R34, desc[UR4][R50.64+0x260] ;  /* 0x0002600432227981 */ /* 0x000ea2000c1e1b00 */
[----:B-----5:R-:W-:-:S03]  /*2db0*/  DFMA R46, R28, R30, R44 ;  /* 0x0000001e1c2e722b */ /* 0x020fc6000000002c */
[----:B------:R-:W5:Y:S01]  /*2dc0*/  LDG.E.64 R44, desc[UR6][R50.64+0x320] ;  /* 0x00032006322c7981 */ /* 0x000f62000c1e1b00 */
[----:B---3--:R-:W-:-:S03]  /*2dd0*/  DFMA R32, R28, R32, R10 ;  /* 0x000000201c20722b */ /* 0x008fc6000000000a */
[----:B------:R-:W3:Y:S04]  /*2de0*/  LDG.E.64 R30, desc[UR4][R50.64+0x2c0] ;  /* 0x0002c004321e7981 */ /* 0x000ee8000c1e1b00 */
[----:B------:R-:W3:Y:S01]  /*2df0*/  LDG.E.64 R10, desc[UR6][R50.64+0x380] ;  /* 0x00038006320a7981 */ /* 0x000ee2000c1e1b00 */
[----:B----4-:R-:W-:-:S03]  /*2e00*/  DFMA R8, R28, R8, R42 ;  /* 0x000000081c08722b */ /* 0x010fc6000000002a */
[----:B------:R-:W4:Y:S01]  /*2e10*/  LDG.E.64 R42, desc[UR4][R50.64+0x28] ;  /* 0x00002804322a7981 */ /* 0x000f22000c1e1b00 */
[----:B--2---:R-:W-:-:S03]  /*2e20*/  DFMA R34, R28, R34, R38 ;  /* 0x000000221c22722b */ /* 0x004fc60000000026 */
[----:B------:R-:W2:Y:S01]  /*2e30*/  LDG.E.64 R38, desc[UR4][R50.64+0x88] ;  /* 0x0000880432267981 */ /* 0x000ea2000c1e1b00 */
[----:B-----5:R-:W-:-:S03]  /*2e40*/  DFMA R12, R28, R44, R12 ;  /* 0x0000002c1c0c722b */ /* 0x020fc6000000000c */
[----:B------:R-:W5:Y:S01]  /*2e50*/  LDG.E.64 R44, desc[UR4][R50.64+0xe8] ;  /* 0x0000e804322c7981 */ /* 0x000f62000c1e1b00 */
[C---:B------:R-:W-:Y:S02]  /*2e60*/  DFMA R36, R28.reuse, R36, R48 ;  /* 0x000000241c24722b */ /* 0x040fe40000000030 */
[C---:B---3--:R-:W-:Y:S01]  /*2e70*/  DFMA R6, R28.reuse, R30, R6 ;  /* 0x0000001e1c06722b */ /* 0x048fe20000000006 */
[----:B------:R-:W3:Y:S01]  /*2e80*/  LDG.E.64 R30, desc[UR6][R50.64+0x148] ;  /* 0x00014806321e7981 */ /* 0x000ee2000c1e1b00 */
[----:B------:R-:W-:-:S03]  /*2e90*/  DFMA R10, R28, R10, R14 ;  /* 0x0000000a1c0a722b */ /* 0x000fc6000000000e */
        /* <DEDUP_REMOVED lines=9> */
[----:B------:R-:W3:Y:S01]  /*2f30*/  LDG.E.64 R32, desc[UR4][R50.64+0x30] ;  /* 0x0000300432207981 */ /* 0x000ee2000c1e1b00 */
[----:B------:R-:W-:-:S03]  /*2f40*/  DFMA R8, R26, R14, R8 ;  /* 0x0000000e1a08722b */ /* 0x000fc60000000008 */
[----:B------:R-:W3:Y:S01]  /*2f50*/  LDG.E.64 R14, desc[UR6][R50.64+0x90] ;  /* 0x00009006320e7981 */ /* 0x000ee2000c1e1b00 */
[----:B------:R-:W-:-:S03]  /*2f60*/  DFMA R46, R26, R30, R46 ;  /* 0x0000001e1a2e722b */ /* 0x000fc6000000002e */
        /* <DEDUP_REMOVED lines=26> */
[----:B------:R-:W-:-:S03]  /*3110*/  DFMA R6, R24, R30, R6 ;  /* 0x0000001e1806722b */ /* 0x000fc60000000006 */
[----:B------:R-:W3:Y:S01]  /*3120*/  LDG.E.64 R30, desc[UR4][R50.64+0x158] ;  /* 0x00015804321e7981 */ /* 0x000ee2000c1e1b00 */
[----:B----4-:R-:W-:-:S03]  /*3130*/  DFMA R36, R24, R36, R44 ;  /* 0x000000241824722b */ /* 0x010fc6000000002c */
[----:B------:R-:W4:Y:S04]  /*3140*/  LDG.E.64 R24, desc[UR8][R50.64+0x218] ;  /* 0x0002180832187981 */ /* 0x000f28000c1e1b00 */
[----:B------:R-:W4:Y:S01]  /*3150*/  LDG.E.64 R44, desc[UR6][R50.64+0x340] ;  /* 0x00034006322c7981 */ /* 0x000f22000c1e1b00 */
[----:B--2---:R-:W-:-:S03]  /*3160*/  DFMA R46, R22, R46, R32 ;  /* 0x0000002e162e722b */ /* 0x004fc60000000020 */
[----:B------:R-:W2:Y:S01]  /*3170*/  LDG.E.64 R32, desc[UR4][R50.64+0x278] ;  /* 0x0002780432207981 */ /* 0x000ea2000c1e1b00 */
[----:B-----5:R-:W-:-:S03]  /*3180*/  DFMA R48, R22, R10, R40 ;  /* 0x0000000a1630722b */ /* 0x020fc60000000028 */
[----:B------:R-:W5:Y:S04]  /*3190*/  LDG.E.64 R10, desc[UR4][R50.64+0x2d8] ;  /* 0x0002d804320a7981 */ /* 0x000f68000c1e1b00 */
[----:B------:R-:W5:Y:S01]  /*31a0*/  LDG.E.64 R40, desc[UR6][R50.64+0x348] ;  /* 0x0003480632287981 */ /* 0x000f62000c1e1b00 */
[----:B---3--:R-:W-:-:S03]  /*31b0*/  DFMA R42, R22, R42, R12 ;  /* 0x0000002a162a722b */ /* 0x008fc6000000000c */
[----:B------:R-:W3:Y:S01]  /*31c0*/  LDG.E.64 R12, desc[UR8][R50.64+0x398] ;  /* 0x00039808320c7981 */ /* 0x000ee2000c1e1b00 */
[C---:B------:R-:W-:Y:S01]  /*31d0*/  DFMA R34, R22.reuse, R34, R26 ;  /* 0x000000221622722b */ /* 0x040fe2000000001a */
[----:B------:R-:W0:Y:S01]  /*31e0*/  LDC.64 R26, c[0x0][0x380] ;  /* 0x0000e000ff1a7b82 */ /* 0x000e220000000a00 */
[C---:B------:R-:W-:Y:S01]  /*31f0*/  DFMA R30, R22.reuse, R30, R38 ;  /* 0x0000001e161e722b */ /* 0x040fe20000000026 */
[----:B0-----:R-:W3:Y:S01]  /*3200*/  LDG.E.64 R38, desc[UR6][R26.64+0x40] ;  /* 0x000040061a267981 */ /* 0x001ee2000c1e1b00 */
[----:B----4-:R-:W-:-:S03]  /*3210*/  DFMA R8, R22, R24, R8 ;  /* 0x000000181608722b */ /* 0x010fc60000000008 */
[----:B------:R-:W4:Y:S01]  /*3220*/  LDG.E.64 R24, desc[UR4][R50.64+0x350] ;  /* 0x0003500432187981 */ /* 0x000f22000c1e1b00 */
[----:B------:R-:W-:-:S03]  /*3230*/  DFMA R44, R20, R44, R42 ;  /* 0x0000002c142c722b */ /* 0x000fc6000000002a */
[----:B------:R-:W4:Y:S01]  /*3240*/  LDG.E.64 R42, desc[UR8][R50.64+0x3a8] ;  /* 0x0003a808322a7981 */ /* 0x000f22000c1e1b00 */
[----:B--2---:R-:W-:-:S03]  /*3250*/  DFMA R14, R22, R32, R14 ;  /* 0x00000020160e722b */ /* 0x004fc6000000000e */
[----:B------:R-:W2:Y:S01]  /*3260*/  LDG.E.64 R32, desc[UR10][R50.64+0x3a0] ;  /* 0x0003a00a32207981 */ /* 0x000ea2000c1e1b00 */
[----:B-----5:R-:W-:-:S03]  /*3270*/  DFMA R6, R22, R10, R6 ;  /* 0x0000000a1606722b */ /* 0x020fc60000000006 */
[----:B------:R-:W5:Y:S01]  /*3280*/  LDG.E.64 R10, desc[UR6][R50.64+0x3b0] ;  /* 0x0003b006320a7981 */ /* 0x000f62000c1e1b00 */
[----:B------:R-:W-:Y:S02]  /*3290*/  DFMA R40, R18, R40, R44 ;  /* 0x000000281228722b */ /* 0x000fe4000000002c */
[C---:B------:R-:W-:Y:S01]  /*32a0*/  DFMA R28, R22.reuse, R28, R52 ;  /* 0x0000001c161c722b */ /* 0x040fe20000000034 */
[----:B------:R-:W5:Y:S01]  /*32b0*/  LDG.E.64 R44, desc[UR4][R50.64+0x40] ;  /* 0x00004004322c7981 */ /* 0x000f62000c1e1b00 */
[----:B---3--:R-:W-:-:S03]  /*32c0*/  DFMA R12, R22, R12, R36 ;  /* 0x0000000c160c722b */ /* 0x008fc60000000024 */
[----:B------:R-:W3:Y:S04]  /*32d0*/  LDG.E.64 R22, desc[UR4][R50.64+0xa0] ;  /* 0x0000a00432167981 */ /* 0x000ee8000c1e1b00 */
[----:B------:R-:W3:Y:S01]  /*32e0*/  LDG.E.64 R36, desc[UR4][R50.64+0x160] ;  /* 0x0001600432247981 */ /* 0x000ee2000c1e1b00 */
[----:B------:R-:W-:Y:S02]  /*32f0*/  R2UR UR16, R16 ;  /* 0x00000000101072ca */ /* 0x000fe400000e0000 */
[----:B------:R-:W-:Y:S01]  /*3300*/  R2UR UR17, R17 ;  /* 0x00000000111172ca */ /* 0x000fe200000e0000 */
[----:B------:R-:W3:Y:S01]  /*3310*/  LDG.E.64 R52, desc[UR4][R26.64] ;  /* 0x000000041a347981 */ /* 0x000ee2000c1e1b00 */
[----:B----4-:R-:W-:-:S03]  /*3320*/  DADD R40, R40, -R24 ;  /* 0x0000000028287229 */ /* 0x010fc60000000818 */
[----:B------:R-:W4:Y:S05]  /*3330*/  LDG.E.64 R24, desc[UR8][R26.64+0x48] ;  /* 0x000048081a187981 */ /* 0x000f2a000c1e1b00 */
[----:B------:R-:W-:Y:S01]  /*3340*/  DSETP.GTU.AND P0, PT, |R40|, R38, PT ;  /* 0x000000262800722a */ /* 0x000fe20003f0c200 */
[----:B------:R-:W4:Y:S04]  /*3350*/  LDG.E.64 R38, desc[UR10][R50.64+0x2e0] ;  /* 0x0002e00a32267981 */ /* 0x000f28000c1e1b00 */
[----:B------:R-:W4:Y:S01]  /*3360*/  LDG.E.64 R40, desc[UR4][R50.64+0x280] ;  /* 0x0002800432287981 */ /* 0x000f22000c1e1b00 */
[----:B--2---:R-:W-:-:S03]  /*3370*/  DFMA R12, R20, R32, R12 ;  /* 0x00000020140c722b */ /* 0x004fc6000000000c */
[----:B------:R-:W2:Y:S05]  /*3380*/  LDG.E.64 R32, desc[UR6][R50.64+0x100] ;  /* 0x0001000632207981 */ /* 0x000eaa000c1e1b00 */
[----:B------:R-:W-:Y:S02]  /*3390*/  DFMA R42, R18, R42, R12 ;  /* 0x0000002a122a722b */ /* 0x000fe4000000000c */
[----:B------:R-:W2:Y:S06]  /*33a0*/  LDG.E.64 R12, desc[UR8][R50.64+0x1c0] ;  /* 0x0001c008320c7981 */ /* 0x000eac000c1e1b00 */
[----:B-----5:R-:W-:Y:S01]  /*33b0*/  DADD R42, R42, -R10 ;  /* 0x000000002a2a7229 */ /* 0x020fe2000000080a */
[----:B------:R-:W5:Y:S01]  /*33c0*/  LDG.E.64 R10, desc[UR6][R50.64+0x2e8] ;  /* 0x0002e806320a7981 */ /* 0x000f62000c1e1b00 */
[----:B---3--:R-:W-:-:S03]  /*33d0*/  DFMA R22, R20, R22, R28 ;  /* 0x000000161416722b */ /* 0x008fc6000000001c */
[----:B------:R-:W3:Y:S01]  /*33e0*/  LDG.E.64 R28, desc[UR10][R50.64+0x2f0] ;  /* 0x0002f00a321c7981 */ /* 0x000ee2000c1e1b00 */
[----:B------:R-:W-:-:S03]  /*33f0*/  DFMA R36, R20, R36, R30 ;  /* 0x000000241424722b */ /* 0x000fc6000000001e */
[----:B------:R-:W3:Y:S01]  /*3400*/  LDG.E.64 R30, desc[UR12][R26.64+0x38] ;  /* 0x0000380c1a1e7981 */ /* 0x000ee2000c1e1b00 */
[----:B----4-:R-:W-:-:S03]  /*3410*/  DSETP.GTU.OR P0, PT, |R42|, R24, P0 ;  /* 0x000000182a00722a */ /* 0x010fc6000070c600 */
[----:B------:R-:W4:Y:S01]  /*3420*/  LDG.E.64 R24, desc[UR4][R50.64+0x288] ;  /* 0x0002880432187981 */ /* 0x000f22000c1e1b00 */
[----:B------:R-:W-:-:S03]  /*3430*/  DFMA R44, R20, R44, R46 ;  /* 0x0000002c142c722b */ /* 0x000fc6000000002e */
[----:B------:R-:W4:Y:S01]  /*3440*/  LDG.E.64 R46, desc[UR6][R50.64+0x168] ;  /* 0x00016806322e7981 */ /* 0x000f22000c1e1b00 */
[----:B------:R-:W-:-:S03]  /*3450*/  DFMA R38, R20, R38, R6 ;  /* 0x000000261426722b */ /* 0x000fc60000000006 */
[----:B------:R-:W4:Y:S01]  /*3460*/  LDG.E.64 R6, desc[UR4][R50.64+0x108] ;  /* 0x0001080432067981 */ /* 0x000f22000c1e1b00 */
[----:B------:R-:W-:-:S03]  /*3470*/  DFMA R14, R20, R40, R14 ;  /* 0x00000028140e722b */ /* 0x000fc6000000000e */
[----:B------:R-:W4:Y:S04]  /*3480*/  LDG.E.64 R40, desc[UR10][R26.64+0x30] ;  /* 0x0000300a1a287981 */ /* 0x000f28000c1e1b00 */
[----:B------:R-:W4:Y:S01]  /*3490*/  LDG.E.64 R42, desc[UR4][R50.64+0x228] ;  /* 0x00022804322a7981 */ /* 0x000f22000c1e1b00 */
[----:B--2---:R-:W-:-:S03]  /*34a0*/  DFMA R48, R20, R32, R48 ;  /* 0x000000201430722b */ /* 0x004fc60000000030 */
[----:B------:R-:W2:Y:S01]  /*34b0*/  LDG.E.64 R32, desc[UR6][R50.64+0x220] ;  /* 0x0002200632207981 */ /* 0x000ea2000c1e1b00 */
[----:B------:R-:W-:-:S03]  /*34c0*/  DFMA R12, R20, R12, R34 ;  /* 0x0000000c140c722b */ /* 0x000fc60000000022 */
[----:B------:R-:W2:Y:S01]  /*34d0*/  LDG.E.64 R34, desc[UR8][R50.64+0x290] ;  /* 0x0002900832227981 */ /* 0x000ea2000c1e1b00 */
[----:B-----5:R-:W-:-:S03]  /*34e0*/  DFMA R10, R18, R10, R38 ;  /* 0x0000000a120a722b */ /* 0x020fc60000000026 */
[----:B------:R-:W5:Y:S05]  /*34f0*/  LDG.E.64 R38, desc[UR8][R50.64+0x1c8] ;  /* 0x0001c80832267981 */ /* 0x000f6a000c1e1b00 */
[----:B---3--:R-:W-:Y:S01]  /*3500*/  DADD R10, R10, -R28 ;  /* 0x000000000a0a7229 */ /* 0x008fe2000000081c */
[----:B------:R-:W-:Y:S01]  /*3510*/  R2UR UR14, R16 ;  /* 0x00000000100e72ca */ /* 0x000fe200000e0000 */
[----:B------:R-:W3:Y:S01]  /*3520*/  LDG.E.64 R28, desc[UR10][R50.64+0x110] ;  /* 0x0001100a321c7981 */ /* 0x000ee2000c1e1b00 */
[----:B------:R-:W-:-:S05]  /*3530*/  R2UR UR15, R17 ;  /* 0x00000000110f72ca */ /* 0x000fca00000e0000 */
[----:B------:R-:W-:Y:S02]  /*3540*/  DSETP.GTU.OR P0, PT, |R10|, R30, P0 ;  /* 0x0000001e0a00722a */ /* 0x000fe4000070c600 */
[----:B------:R-:W3:Y:S04]  /*3550*/  LDG.E.64 R10, desc[UR8][R26.64+0x28] ;  /* 0x000028081a0a7981 */ /* 0x000ee8000c1e1b00 */
[----:B------:R-:W3:Y:S01]  /*3560*/  LDG.E.64 R30, desc[UR6][R50.64+0xa8] ;  /* 0x0000a806321e7981 */ /* 0x000ee2000c1e1b00 */
[----:B----4-:R-:W-:-:S03]  /*3570*/  DFMA R14, R18, R24, R14 ;  /* 0x00000018120e722b */ /* 0x010fc6000000000e */
[----:B------:R-:W4:Y:S01]  /*3580*/  LDG.E.64 R24, desc[UR14][R26.64+0x18] ;  /* 0x0000180e1a187981 */ /* 0x000f22000c1e1b00 */
[----:B------:R-:W-:-:S03]  /*3590*/  DFMA R48, R18, R6, R48 ;  /* 0x000000061230722b */ /* 0x000fc60000000030 */
[----:B------:R-:W4:Y:S01]  /*35a0*/  LDG.E.64 R6, desc[UR16][R26.64+0x20] ;  /* 0x000020101a067981 */ /* 0x000f22000c1e1b00 */
[----:B------:R-:W-:-:S03]  /*35b0*/  DFMA R36, R18, R46, R36 ;  /* 0x0000002e1224722b */ /* 0x000fc60000000024 */
[----:B------:R-:W4:Y:S01]  /*35c0*/  LDG.E.64 R46, desc[UR6][R50.64+0x50] ;  /* 0x00005006322e7981 */ /* 0x000f22000c1e1b00 */
[----:B--2---:R-:W-:-:S03]  /*35d0*/  DFMA R32, R20, R32, R8 ;  /* 0x000000201420722b */ /* 0x004fc60000000008 */
[----:B------:R-:W2:Y:S04]  /*35e0*/  LDG.E.64 R8, desc[UR6][R50.64+0x230] ;  /* 0x0002300632087981 */ /* 0x000ea8000c1e1b00 */
[----:B------:R-:W4:Y:S01]  /*35f0*/  LDG.E.64 R20, desc[UR12][R50.64+0x170] ;  /* 0x0001700c32147981 */ /* 0x000f22000c1e1b00 */
[----:B------:R-:W-:-:S03]  /*3600*/  DADD R34, R14, -R34 ;  /* 0x000000000e227229 */ /* 0x000fc60000000822 */
[----:B------:R-:W4:Y:S05]  /*3610*/  LDG.E.64 R14, desc[UR4][R50.64+0x1d0] ;  /* 0x0001d004320e7981 */ /* 0x000f2a000c1e1b00 */
[----:B------:R-:W-:Y:S02]  /*3620*/  DSETP.GTU.OR P0, PT, |R34|, R40, P0 ;  /* 0x000000282200722a */ /* 0x000fe4000070c600 */
[----:B------:R-:W4:Y:S01]  /*3630*/  LDG.E.64 R34, desc[UR4][R50.64+0x48] ;  /* 0x0000480432227981 */ /* 0x000f22000c1e1b00 */
[----:B-----5:R-:W-:-:S03]  /*3640*/  DFMA R40, R18, R38, R12 ;  /* 0x000000261228722b */ /* 0x020fc6000000000c */
[----:B------:R-:W5:Y:S04]  /*3650*/  LDG.E.64 R38, desc[UR8][R50.64+0xb0] ;  /* 0x0000b00832267981 */ /* 0x000f68000c1e1b00 */
[----:B------:R-:W5:Y:S01]  /*3660*/  LDG.E.64 R12, desc[UR12][R26.64+0x10] ;  /* 0x0000100c1a0c7981 */ /* 0x000f62000c1e1b00 */
[----:B------:R-:W-:-:S03]  /*3670*/  DFMA R32, R18, R42, R32 ;  /* 0x0000002a1220722b */ /* 0x000fc60000000020 */
[----:B------:R-:W5:Y:S01]  /*3680*/  LDG.E.64 R42, desc[UR10][R26.64+0x8] ;  /* 0x0000080a1a2a7981 */ /* 0x000f62000c1e1b00 */
[----:B---3--:R-:W-:Y:S02]  /*3690*/  DADD R28, R48, -R28 ;  /* 0x00000000301c7229 */ /* 0x008fe4000000081c */
[----:B------:R-:W-:Y:S01]  /*36a0*/  DFMA R22, R18, R30, R22 ;  /* 0x0000001e1216722b */ /* 0x000fe20000000016 */
[----:B------:R-:W-:Y:S01]  /*36b0*/  BSSY.RECONVERGENT B0, `(.L_x_32) ;  /* 0x0000021000007945 */ /* 0x000fe20003800200 */
[----:B--2---:R-:W-:Y:S02]  /*36c0*/  DADD R8, R32, -R8 ;  /* 0x0000000020087229 */ /* 0x004fe40000000808 */
[----:B----4-:R-:W-:-:S06]  /*36d0*/  DADD R14, R40, -R14 ;  /* 0x00000000280e7229 */ /* 0x010fcc000000080e */
[----:B------:R-:W-:Y:S02]  /*36e0*/  DSETP.GTU.OR P0, PT, |R8|, R10, P0 ;  /* 0x0000000a0800722a */ /* 0x000fe4000070c600 */
[----:B------:R-:W-:-:S04]  /*36f0*/  DADD R20, R36, -R20 ;  /* 0x0000000024147229 */ /* 0x000fc80000000814 */
[----:B------:R-:W-:Y:S02]  /*3700*/  DSETP.GTU.OR P0, PT, |R14|, R6, P0 ;  /* 0x000000060e00722a */ /* 0x000fe4000070c600 */
[----:B------:R-:W-:-:S04]  /*3710*/  DFMA R34, R18, R34, R44 ;  /* 0x000000221222722b */ /* 0x000fc8000000002c */
[----:B------:R-:W-:Y:S02]  /*3720*/  DSETP.GTU.OR P0, PT, |R20|, R24, P0 ;  /* 0x000000181400722a */ /* 0x000fe4000070c600 */
[----:B-----5:R-:W-:-:S04]  /*3730*/  DADD R22, R22, -R38 ;  /* 0x0000000016167229 */ /* 0x020fc80000000826 */
[----:B------:R-:W-:Y:S02]  /*3740*/  DSETP.GTU.OR P0, PT, |R28|, R12, P0 ;  /* 0x0000000c1c00722a */ /* 0x000fe4000070c600 */
[----:B------:R-:W-:-:S04]  /*3750*/  DADD R34, R34, -R46 ;  /* 0x0000000022227229 */ /* 0x000fc8000000082e */
[----:B------:R-:W-:-:S06]  /*3760*/  DSETP.GTU.OR P0, PT, |R22|, R42, P0 ;  /* 0x0000002a1600722a */ /* 0x000fcc000070c600 */
[----:B------:R-:W-:-:S14]  /*3770*/  DSETP.GTU.OR P0, PT, |R34|, R52, P0 ;  /* 0x000000342200722a */ /* 0x000fdc000070c600 */
[----:B------:R-:W-:Y:S05]  /*3780*/  @P0 BRA `(.L_x_33) ;  /* 0x00000000004c0947 */ /* 0x000fea0003800000 */
[----:B------:R-:W0:Y:S01]  /*3790*/  S2R R7, SR_LANEID ;  /* 0x0000000000077919 */ /* 0x000e220000000000 */
[----:B------:R-:W-:Y:S01]  /*37a0*/  VOTEU.ANY UR4, UPT, PT ;  /* 0x0000000000047886 */ /* 0x000fe200038e0100 */
[----:B------:R-:W1:Y:S01]  /*37b0*/  LDC.64 R8, c[0x0][0x3a0] ;  /* 0x0000e800ff087b82 */ /* 0x000e620000000a00 */
[----:B------:R-:W0:Y:S08]  /*37c0*/  FLO.U32 R4, UR4 ;  /* 0x0000000400047d00 */ /* 0x000e3000080e0000 */
[----:B------:R-:W2:Y:S01]  /*37d0*/  POPC R13, UR4 ;  /* 0x00000004000d7d09 */ /* 0x000ea20008000000 */
[----:B0-----:R-:W-:-:S02]  /*37e0*/  ISETP.EQ.U32.AND P0, PT, R4, R7, PT ;  /* 0x000000070400720c */ /* 0x001fc40003f02070 */
[----:B------:R-:W2:Y:S11]  /*37f0*/  LDC.64 R6, c[0x0][0x3a8] ;  /* 0x0000ea00ff067b82 */ /* 0x000eb60000000a00 */
[----:B------:R-:W-:-:S02]  /*3800*/  @P0 R2UR UR6, R16 ;  /* 0x00000000100602ca */ /* 0x000fc400000e0000 */
[----:B------:R-:W-:-:S13]  /*3810*/  @P0 R2UR UR7, R17 ;  /* 0x00000000110702ca */ /* 0x000fda00000e0000 */
[----:B--2---:R-:W2:Y:S01]  /*3820*/  @P0 ATOMG.E.ADD.STRONG.GPU PT, R7, desc[UR6][R6.64], R13 ;  /* 0x8000000d060709a8 */ /* 0x004ea200081ef106 */
[----:B------:R-:W-:Y:S01]  /*3830*/  R2UR UR5, R17 ;  /* 0x00000000110572ca */ /* 0x000fe200000e0000 */
[----:B------:R-:W0:Y:S02]  /*3840*/  S2R R10, SR_LTMASK ;  /* 0x00000000000a7919 */ /* 0x000e240000003900 */
[----:B0-----:R-:W-:Y:S02]  /*3850*/  LOP3.LUT R10, R10, UR4, RZ, 0xc0, !PT ;  /* 0x000000040a0a7c12 */ /* 0x001fe4000f8ec0ff */
[----:B------:R-:W-:-:S04]  /*3860*/  R2UR UR4, R16 ;  /* 0x00000000100472ca */ /* 0x000fc800000e0000 */
[----:B------:R-:W0:Y:S01]  /*3870*/  POPC R10, R10 ;  /* 0x0000000a000a7309 */ /* 0x000e220000000000 */
[----:B--2---:R-:W0:Y:S02]  /*3880*/  SHFL.IDX PT, R11, R7, R4, 0x1f ;  /* 0x00001f04070b7589 */ /* 0x004e2400000e0000 */
[----:B0-----:R-:W-:-:S04]  /*3890*/  IMAD.IADD R11, R11, 0x1, R10 ;  /* 0x000000010b0b7824 */ /* 0x001fc800078e020a */
[----:B-1----:R-:W-:-:S05]  /*38a0*/  IMAD.WIDE R8, R11, 0x8, R8 ;  /* 0x000000080b087825 */ /* 0x002fca00078e0208 */
[----:B------:R0:W-:Y:S02]  /*38b0*/  STG.E.64 desc[UR4][R8.64], R2 ;  /* 0x0000000208007986 */ /* 0x0001e4000c101b04 */
.L_x_33:
[----:B------:R-:W-:Y:S05]  /*38c0*/  BSYNC.RECONVERGENT B0 ;  /* 0x0000000000007941 */ /* 0x000fea0003800200 */
.L_x_32:
[----:B0-----:R-:W-:-:S05]  /*38d0*/  IADD3 R2, P0, PT, R2, 0x1, RZ ;  /* 0x0000000102027810 */ /* 0x001fca0007f1e0ff */
[----:B------:R-:W-:Y:S01]  /*38e0*/  IMAD.X R3, RZ, RZ, R3, P0 ;  /* 0x000000ffff037224 */ /* 0x000fe200000e0603 */
[----:B------:R-:W-:-:S04]  /*38f0*/  ISETP.GE.U32.AND P0, PT, R2, R5, PT ;  /* 0x000000050200720c */ /* 0x000fc80003f06070 */
[----:B------:R-:W-:-:S13]  /*3900*/  ISETP.GE.AND.EX P0, PT, R3, R0, PT, P0 ;  /* 0x000000000300720c */ /* 0x000fda0003f06300 */
[----:B------:R-:W-:Y:S05]  /*3910*/  @!P0 BRA `(.L_x_34) ;  /* 0xffffffc8009c8947 */ /* 0x000fea000383ffff */
[----:B------:R-:W-:Y:S05]  /*3920*/  EXIT ;  /* 0x000000000000794d */ /* 0x000fea0003800000 */
        .weak           $__internal_0_$__cuda_sm20_div_s64
        .type           $__internal_0_$__cuda_sm20_div_s64,@function
        .size           $__internal_0_$__cuda_sm20_div_s64,($__internal_1_$__cuda_sm20_rem_s64 - $__internal_0_$__cuda_sm20_div_s64)
$__internal_0_$__cuda_sm20_div_s64:
[-C--:B------:R-:W-:Y:S02]  /*3930*/  IADD3 R36, P1, PT, RZ, -R13.reuse, RZ ;  /* 0x8000000dff247210 */ /* 0x080fe40007f3e0ff */
[----:B------:R-:W-:Y:S02]  /*3940*/  ISETP.GE.AND P0, PT, R12, RZ, PT ;  /* 0x000000ff0c00720c */ /* 0x000fe40003f06270 */
[-C--:B------:R-:W-:Y:S02]  /*3950*/  IADD3.X R9, PT, PT, RZ, ~R12.reuse, RZ, P1, !PT ;  /* 0x8000000cff097210 */ /* 0x080fe40000ffe4ff */
[----:B------:R-:W-:Y:S02]  /*3960*/  SEL R36, R36, R13, !P0 ;  /* 0x0000000d24247207 */ /* 0x000fe40004000000 */
[----:B------:R-:W-:Y:S02]  /*3970*/  SEL R37, R9, R12, !P0 ;  /* 0x0000000c09257207 */ /* 0x000fe40004000000 */
[----:B------:R-:W-:-:S02]  /*3980*/  ISETP.GE.AND P3, PT, R7, RZ, PT ;  /* 0x000000ff0700720c */ /* 0x000fc40003f66270 */
[----:B------:R-:W0:Y:S08]  /*3990*/  I2F.U64.RP R6, R36 ;  /* 0x0000002400067312 */ /* 0x000e300000309000 */
[----:B0-----:R-:W0:Y:S02]  /*39a0*/  MUFU.RCP R14, R6 ;  /* 0x00000006000e7308 */ /* 0x001e240000001000 */
[----:B0-----:R-:W-:-:S06]  /*39b0*/  VIADD R14, R14, 0x1ffffffe ;  /* 0x1ffffffe0e0e7836 */ /* 0x001fcc0000000000 */
[----:B------:R-:W0:Y:S02]  /*39c0*/  F2I.U64.TRUNC R40, R14 ;  /* 0x0000000e00287311 */ /* 0x000e24000020d800 */
[----:B0-----:R-:W-:Y:S01]  /*39d0*/  IMAD.WIDE.U32 R8, R40, R36, RZ ;  /* 0x0000002428087225 */ /* 0x001fe200078e00ff */
[----:B------:R-:W-:-:S03]  /*39e0*/  MOV R43, R40 ;  /* 0x00000028002b7202 */ /* 0x000fc60000000f00 */
[----:B------:R-:W-:Y:S01]  /*39f0*/  IMAD R9, R40, R37, R9 ;  /* 0x0000002528097224 */ /* 0x000fe200078e0209 */
[----:B------:R-:W-:-:S03]  /*3a00*/  IADD3 R8, P0, PT, RZ, -R8, RZ ;  /* 0x80000008ff087210 */ /* 0x000fc60007f1e0ff */
[----:B------:R-:W-:Y:S02]  /*3a10*/  IMAD R9, R41, R36, R9 ;  /* 0x0000002429097224 */ /* 0x000fe400078e0209 */
[----:B------:R-:W-:-:S04]  /*3a20*/  IMAD.HI.U32 R42, R40, R8, RZ ;  /* 0x00000008282a7227 */ /* 0x000fc800078e00ff */
[----:B------:R-:W-:-:S04]  /*3a30*/  IMAD.X R9, RZ, RZ, ~R9, P0 ;  /* 0x000000ffff097224 */ /* 0x000fc800000e0e09 */
[----:B------:R-:W-:-:S04]  /*3a40*/  IMAD.WIDE.U32 R42, P0, R40, R9, R42 ;  /* 0x00000009282a7225 */ /* 0x000fc8000780002a */
[C---:B------:R-:W-:Y:S02]  /*3a50*/  IMAD R6, R41.reuse, R9, RZ ;  /* 0x0000000929067224 */ /* 0x040fe400078e02ff */
[----:B------:R-:W-:-:S04]  /*3a60*/  IMAD.HI.U32 R11, P1, R41, R8, R42 ;  /* 0x00000008290b7227 */ /* 0x000fc8000782002a */
[----:B------:R-:W-:Y:S01]  /*3a70*/  IMAD.HI.U32 R9, R41, R9, RZ ;  /* 0x0000000929097227 */ /* 0x000fe200078e00ff */
[----:B------:R-:W-:-:S03]  /*3a80*/  IADD3 R15, P2, PT, R6, R11, RZ ;  /* 0x0000000b060f7210 */ /* 0x000fc60007f5e0ff */
[----:B------:R-:W-:Y:S02]  /*3a90*/  IMAD.X R9, R9, 0x1, R41, P0 ;  /* 0x0000000109097824 */ /* 0x000fe400000e0629 */
[----:B------:R-:W-:-:S03]  /*3aa0*/  IMAD.WIDE.U32 R40, R15, R36, RZ ;  /* 0x000000240f287225 */ /* 0x000fc600078e00ff */
[----:B------:R-:W-:Y:S01]  /*3ab0*/  IADD3.X R9, PT, PT, RZ, RZ, R9, P2, P1 ;  /* 0x000000ffff097210 */ /* 0x000fe200017e2409 */
[----:B------:R-:W-:Y:S01]  /*3ac0*/  IMAD R8, R15, R37, R41 ;  /* 0x000000250f087224 */ /* 0x000fe200078e0229 */
[----:B------:R-:W-:-:S03]  /*3ad0*/  IADD3 R6, P0, PT, RZ, -R40, RZ ;  /* 0x80000028ff067210 */ /* 0x000fc60007f1e0ff */
[----:B------:R-:W-:Y:S02]  /*3ae0*/  IMAD R8, R9, R36, R8 ;  /* 0x0000002409087224 */ /* 0x000fe400078e0208 */
[----:B------:R-:W-:-:S04]  /*3af0*/  IMAD.HI.U32 R14, R15, R6, RZ ;  /* 0x000000060f0e7227 */ /* 0x000fc800078e00ff */
[----:B------:R-:W-:-:S04]  /*3b00*/  IMAD.X R8, RZ, RZ, ~R8, P0 ;  /* 0x000000ffff087224 */ /* 0x000fc800000e0e08 */
[----:B------:R-:W-:Y:S01]  /*3b10*/  IMAD.WIDE.U32 R40, P0, R15, R8, R14 ;  /* 0x000000080f287225 */ /* 0x000fe2000780000e */
[----:B------:R-:W-:-:S04]  /*3b20*/  IADD3 R15, P4, PT, RZ, -R10, RZ ;  /* 0x8000000aff0f7210 */ /* 0x000fc80007f9e0ff */
[----:B------:R-:W-:Y:S01]  /*3b30*/  SEL R15, R15, R10, !P3 ;  /* 0x0000000a0f0f7207 */ /* 0x000fe20005800000 */
[----:B------:R-:W-:Y:S01]  /*3b40*/  IMAD.HI.U32 R11, P1, R9, R6, R40 ;  /* 0x00000006090b7227 */ /* 0x000fe20007820028 */
[----:B------:R-:W-:-:S03]  /*3b50*/  IADD3.X R10, PT, PT, RZ, ~R7, RZ, P4, !PT ;  /* 0x80000007ff0a7210 */ /* 0x000fc600027fe4ff */
[CC--:B------:R-:W-:Y:S02]  /*3b60*/  IMAD R6, R9.reuse, R8.reuse, RZ ;  /* 0x0000000809067224 */ /* 0x0c0fe400078e02ff */
[----:B------:R-:W-:-:S03]  /*3b70*/  IMAD.HI.U32 R8, R9, R8, RZ ;  /* 0x0000000809087227 */ /* 0x000fc600078e00ff */
[----:B------:R-:W-:Y:S01]  /*3b80*/  IADD3 R6, P2, PT, R6, R11, RZ ;  /* 0x0000000b06067210 */ /* 0x000fe20007f5e0ff */
[----:B------:R-:W-:Y:S01]  /*3b90*/  IMAD.X R8, R8, 0x1, R9, P0 ;  /* 0x0000000108087824 */ /* 0x000fe200000e0609 */
[-C--:B------:R-:W-:Y:S01]  /*3ba0*/  SEL R9, R10, R7.reuse, !P3 ;  /* 0x000000070a097207 */ /* 0x080fe20005800000 */
[----:B------:R-:W-:Y:S01]  /*3bb0*/  IMAD.MOV.U32 R41, RZ, RZ, RZ ;  /* 0x000000ffff297224 */ /* 0x000fe200078e00ff */
[----:B------:R-:W-:Y:S01]  /*3bc0*/  LOP3.LUT R7, R12, R7, RZ, 0x3c, !PT ;  /* 0x000000070c077212 */ /* 0x000fe200078e3cff */
[----:B------:R-:W-:Y:S01]  /*3bd0*/  IMAD.HI.U32 R40, R6, R15, RZ ;  /* 0x0000000f06287227 */ /* 0x000fe200078e00ff */
[----:B------:R-:W-:-:S03]  /*3be0*/  IADD3.X R8, PT, PT, RZ, RZ, R8, P2, P1 ;  /* 0x000000ffff087210 */ /* 0x000fc600017e2408 */
[----:B------:R-:W-:-:S04]  /*3bf0*/  IMAD.WIDE.U32 R40, R6, R9, R40 ;  /* 0x0000000906287225 */ /* 0x000fc800078e0028 */
[C---:B------:R-:W-:Y:S02]  /*3c00*/  IMAD R6, R8.reuse, R9, RZ ;  /* 0x0000000908067224 */ /* 0x040fe400078e02ff */
[----:B------:R-:W-:-:S04]  /*3c10*/  IMAD.HI.U32 R11, P0, R8, R15, R40 ;  /* 0x0000000f080b7227 */ /* 0x000fc80007800028 */
[----:B------:R-:W-:Y:S01]  /*3c20*/  IMAD.HI.U32 R8, R8, R9, RZ ;  /* 0x0000000908087227 */ /* 0x000fe200078e00ff */
[----:B------:R-:W-:-:S04]  /*3c30*/  IADD3 R6, P1, PT, R6, R11, RZ ;  /* 0x0000000b06067210 */ /* 0x000fc80007f3e0ff */
[----:B------:R-:W-:Y:S01]  /*3c40*/  IADD3.X R8, PT, PT, R8, RZ, RZ, P0, !PT ;  /* 0x000000ff08087210 */ /* 0x000fe200007fe4ff */
[----:B------:R-:W-:-:S04]  /*3c50*/  IMAD.WIDE.U32 R10, R6, R36, RZ ;  /* 0x00000024060a7225 */ /* 0x000fc800078e00ff */
[----:B------:R-:W-:Y:S01]  /*3c60*/  IMAD.X R8, RZ, RZ, R8, P1 ;  /* 0x000000ffff087224 */ /* 0x000fe200008e0608 */
[----:B------:R-:W-:Y:S01]  /*3c70*/  IADD3 R15, P1, PT, -R10, R15, RZ ;  /* 0x0000000f0a0f7210 */ /* 0x000fe20007f3e1ff */
[----:B------:R-:W-:-:S03]  /*3c80*/  IMAD R11, R6, R37, R11 ;  /* 0x00000025060b7224 */ /* 0x000fc600078e020b */
[-C--:B------:R-:W-:Y:S01]  /*3c90*/  ISETP.GE.U32.AND P0, PT, R15, R36.reuse, PT ;  /* 0x000000240f00720c */ /* 0x080fe20003f06070 */
[----:B------:R-:W-:Y:S01]  /*3ca0*/  IMAD R10, R8, R36, R11 ;  /* 0x00000024080a7224 */ /* 0x000fe200078e020b */
[----:B------:R-:W-:-:S03]  /*3cb0*/  IADD3 R11, P2, PT, R6, 0x1, RZ ;  /* 0x00000001060b7810 */ /* 0x000fc60007f5e0ff */
[----:B------:R-:W-:Y:S01]  /*3cc0*/  IMAD.X R9, R9, 0x1, ~R10, P1 ;  /* 0x0000000109097824 */ /* 0x000fe200008e0e0a */
[----:B------:R-:W-:-:S04]  /*3cd0*/  IADD3 R14, P1, PT, R15, -R36, RZ ;  /* 0x800000240f0e7210 */ /* 0x000fc80007f3e0ff */
[CC--:B------:R-:W-:Y:S02]  /*3ce0*/  ISETP.GE.U32.AND.EX P0, PT, R9.reuse, R37.reuse, PT, P0 ;  /* 0x000000250900720c */ /* 0x0c0fe40003f06100 */
[----:B------:R-:W-:Y:S02]  /*3cf0*/  IADD3.X R10, PT, PT, R9, ~R37, RZ, P1, !PT ;  /* 0x80000025090a7210 */ /* 0x000fe40000ffe4ff */
[----:B------:R-:W-:Y:S01]  /*3d00*/  SEL R14, R14, R15, P0 ;  /* 0x0000000f0e0e7207 */ /* 0x000fe20000000000 */
[----:B------:R-:W-:Y:S01]  /*3d10*/  IMAD.X R15, RZ, RZ, R8, P2 ;  /* 0x000000ffff0f7224 */ /* 0x000fe200010e0608 */
[----:B------:R-:W-:Y:S02]  /*3d20*/  SEL R11, R11, R6, P0 ;  /* 0x000000060b0b7207 */ /* 0x000fe40000000000 */
[----:B------:R-:W-:Y:S02]  /*3d30*/  SEL R9, R10, R9, P0 ;  /* 0x000000090a097207 */ /* 0x000fe40000000000 */
[----:B------:R-:W-:-:S02]  /*3d40*/  ISETP.GE.U32.AND P1, PT, R14, R36, PT ;  /* 0x000000240e00720c */ /* 0x000fc40003f26070 */
[----:B------:R-:W-:Y:S02]  /*3d50*/  SEL R15, R15, R8, P0 ;  /* 0x000000080f0f7207 */ /* 0x000fe40000000000 */
[----:B------:R-:W-:Y:S02]  /*3d60*/  IADD3 R6, P2, PT, R11, 0x1, RZ ;  /* 0x000000010b067810 */ /* 0x000fe40007f5e0ff */
[----:B------:R-:W-:Y:S02]  /*3d70*/  ISETP.GE.U32.AND.EX P0, PT, R9, R37, PT, P1 ;  /* 0x000000250900720c */ /* 0x000fe40003f06110 */
[----:B------:R-:W-:Y:S01]  /*3d80*/  ISETP.GE.AND P1, PT, R7, RZ, PT ;  /* 0x000000ff0700720c */ /* 0x000fe20003f26270 */
[----:B------:R-:W-:Y:S01]  /*3d90*/  IMAD.X R8, RZ, RZ, R15, P2 ;  /* 0x000000ffff087224 */ /* 0x000fe200010e060f */
[----:B------:R-:W-:-:S04]  /*3da0*/  SEL R6, R6, R11, P0 ;  /* 0x0000000b06067207 */ /* 0x000fc80000000000 */
[----:B------:R-:W-:Y:S02]  /*3db0*/  SEL R8, R8, R15, P0 ;  /* 0x0000000f08087207 */ /* 0x000fe40000000000 */
[----:B------:R-:W-:Y:S02]  /*3dc0*/  IADD3 R9, P2, PT, RZ, -R6, RZ ;  /* 0x80000006ff097210 */ /* 0x000fe40007f5e0ff */
[----:B------:R-:W-:Y:S02]  /*3dd0*/  ISETP.NE.U32.AND P0, PT, R13, RZ, PT ;  /* 0x000000ff0d00720c */ /* 0x000fe40003f05070 */
[----:B------:R-:W-:Y:S02]  /*3de0*/  IADD3.X R7, PT, PT, RZ, ~R8, RZ, P2, !PT ;  /* 0x80000008ff077210 */ /* 0x000fe400017fe4ff */
[----:B------:R-:W-:Y:S02]  /*3df0*/  ISETP.NE.AND.EX P0, PT, R12, RZ, PT, P0 ;  /* 0x000000ff0c00720c */ /* 0x000fe40003f05300 */
[----:B------:R-:W-:-:S02]  /*3e00*/  SEL R9, R9, R6, !P1 ;  /* 0x0000000609097207 */ /* 0x000fc40004800000 */
[----:B------:R-:W-:Y:S01]  /*3e10*/  SEL R7, R7, R8, !P1 ;  /* 0x0000000807077207 */ /* 0x000fe20004800000 */
[----:B------:R-:W-:Y:S01]  /*3e20*/  IMAD.MOV.U32 R8, RZ, RZ, R4 ;  /* 0x000000ffff087224 */ /* 0x000fe200078e0004 */
[----:B------:R-:W-:Y:S01]  /*3e30*/  SEL R6, R9, 0xffffffff, P0 ;  /* 0xffffffff09067807 */ /* 0x000fe20000000000 */
[----:B------:R-:W-:Y:S01]  /*3e40*/  IMAD.MOV.U32 R9, RZ, RZ, 0x0 ;  /* 0x00000000ff097424 */ /* 0x000fe200078e00ff */
[----:B------:R-:W-:-:S03]  /*3e50*/  SEL R7, R7, 0xffffffff, P0 ;  /* 0xffffffff07077807 */ /* 0x000fc60000000000 */
[----:B------:R-:W-:Y:S05]  /*3e60*/  RET.REL.NODEC R8 `(_Z6kernelPdPxS_S_S0_Pixx) ;  /* 0xffffffc008647950 */ /* 0x000fea0003c3ffff */
        .weak           $__internal_1_$__cuda_sm20_rem_s64
        .type           $__internal_1_$__cuda_sm20_rem_s64,@function
        .size           $__internal_1_$__cuda_sm20_rem_s64,(.L_x_37 - $__internal_1_$__cuda_sm20_rem_s64)
$__internal_1_$__cuda_sm20_rem_s64:
[-C--:B------:R-:W-:Y:S02]  /*3e70*/  IADD3 R11, P1, PT, RZ, -R8.reuse, RZ ;  /* 0x80000008ff0b7210 */ /* 0x080fe40007f3e0ff */
[----:B------:R-:W-:Y:S02]  /*3e80*/  ISETP.GE.AND P0, PT, R9, RZ, PT ;  /* 0x000000ff0900720c */ /* 0x000fe40003f06270 */
[-C--:B------:R-:W-:Y:S02]  /*3e90*/  IADD3.X R14, PT, PT, RZ, ~R9.reuse, RZ, P1, !PT ;  /* 0x80000009ff0e7210 */ /* 0x080fe40000ffe4ff */
[----:B------:R-:W-:Y:S02]  /*3ea0*/  SEL R10, R11, R8, !P0 ;  /* 0x000000080b0a7207 */ /* 0x000fe40004000000 */
[----:B------:R-:W-:-:S04]  /*3eb0*/  SEL R11, R14, R9, !P0 ;  /* 0x000000090e0b7207 */ /* 0x000fc80004000000 */
[----:B------:R-:W0:Y:S08]  /*3ec0*/  I2F.U64.RP R36, R10 ;  /* 0x0000000a00247312 */ /* 0x000e300000309000 */
[----:B0-----:R-:W0:Y:S02]  /*3ed0*/  MUFU.RCP R36, R36 ;  /* 0x0000002400247308 */ /* 0x001e240000001000 */
[----:B0-----:R-:W-:-:S06]  /*3ee0*/  VIADD R14, R36, 0x1ffffffe ;  /* 0x1ffffffe240e7836 */ /* 0x001fcc0000000000 */
[----:B------:R-:W0:Y:S02]  /*3ef0*/  F2I.U64.TRUNC R14, R14 ;  /* 0x0000000e000e7311 */ /* 0x000e24000020d800 */
[----:B0-----:R-:W-:-:S04]  /*3f00*/  IMAD.WIDE.U32 R32, R14, R10, RZ ;  /* 0x0000000a0e207225 */ /* 0x001fc800078e00ff */
[----:B------:R-:W-:Y:S01]  /*3f10*/  IMAD R33, R14, R11, R33 ;  /* 0x0000000b0e217224 */ /* 0x000fe200078e0221 */
[----:B------:R-:W-:-:S03]  /*3f20*/  IADD3 R37, P0, PT, RZ, -R32, RZ ;  /* 0x80000020ff257210 */ /* 0x000fc60007f1e0ff */
[----:B------:R-:W-:Y:S02]  /*3f30*/  IMAD R33, R15, R10, R33 ;  /* 0x0000000a0f217224 */ /* 0x000fe400078e0221 */
[----:B------:R-:W-:-:S04]  /*3f40*/  IMAD.HI.U32 R32, R14, R37, RZ ;  /* 0x000000250e207227 */ /* 0x000fc800078e00ff */
[----:B------:R-:W-:Y:S01]  /*3f50*/  IMAD.X R39, RZ, RZ, ~R33, P0 ;  /* 0x000000ffff277224 */ /* 0x000fe200000e0e21 */
[----:B------:R-:W-:-:S03]  /*3f60*/  MOV R33, R14 ;  /* 0x0000000e00217202 */ /* 0x000fc60000000f00 */
[-C--:B------:R-:W-:Y:S02]  /*3f70*/  IMAD R41, R15, R39.reuse, RZ ;  /* 0x000000270f297224 */ /* 0x080fe400078e02ff */
[----:B------:R-:W-:-:S04]  /*3f80*/  IMAD.WIDE.U32 R32, P0, R14, R39, R32 ;  /* 0x000000270e207225 */ /* 0x000fc80007800020 */
[----:B------:R-:W-:-:S04]  /*3f90*/  IMAD.HI.U32 R39, R15, R39, RZ ;  /* 0x000000270f277227 */ /* 0x000fc800078e00ff */
[----:B------:R-:W-:-:S05]  /*3fa0*/  IMAD.HI.U32 R32, P1, R15, R37, R32 ;  /* 0x000000250f207227 */ /* 0x000fca0007820020 */
[----:B------:R-:W-:Y:S01]  /*3fb0*/  IADD3 R33, P2, PT, R41, R32, RZ ;  /* 0x0000002029217210 */ /* 0x000fe20007f5e0ff */
[----:B------:R-:W-:-:S04]  /*3fc0*/  IMAD.X R32, R39, 0x1, R15, P0 ;  /* 0x0000000127207824 */ /* 0x000fc800000e060f */
[C---:B------:R-:W-:Y:S01]  /*3fd0*/  IMAD.WIDE.U32 R14, R33.reuse, R10, RZ ;  /* 0x0000000a210e7225 */ /* 0x040fe200078e00ff */
[----:B------:R-:W-:Y:S02]  /*3fe0*/  IADD3.X R37, PT, PT, RZ, RZ, R32, P2, P1 ;  /* 0x000000ffff257210 */ /* 0x000fe400017e2420 */
[----:B------:R-:W-:Y:S01]  /*3ff0*/  ISETP.GE.AND P1, PT, R12, RZ, PT ;  /* 0x000000ff0c00720c */ /* 0x000fe20003f26270 */
[----:B------:R-:W-:Y:S01]  /*4000*/  IMAD R15, R33, R11, R15 ;  /* 0x0000000b210f7224 */ /* 0x000fe200078e020f */
[----:B------:R-:W-:Y:S02]  /*4010*/  IADD3 R39, P0, PT, RZ, -R14, RZ ;  /* 0x8000000eff277210 */ /* 0x000fe40007f1e0ff */
[----:B------:R-:W-:Y:S01]  /*4020*/  IADD3 R14, P4, PT, RZ, -R13, RZ ;  /* 0x8000000dff0e7210 */ /* 0x000fe20007f9e0ff */
[----:B------:R-:W-:Y:S02]  /*4030*/  IMAD R15, R37, R10, R15 ;  /* 0x0000000a250f7224 */ /* 0x000fe400078e020f */
[----:B------:R-:W-:Y:S01]  /*4040*/  IMAD.HI.U32 R32, R33, R39, RZ ;  /* 0x0000002721207227 */ /* 0x000fe200078e00ff */
[----:B------:R-:W-:-:S03]  /*4050*/  SEL R13, R14, R13, !P1 ;  /* 0x0000000d0e0d7207 */ /* 0x000fc60004800000 */
[----:B------:R-:W-:-:S04]  /*4060*/  IMAD.X R36, RZ, RZ, ~R15, P0 ;  /* 0x000000ffff247224 */ /* 0x000fc800000e0e0f */
[----:B------:R-:W-:-:S04]  /*4070*/  IMAD.WIDE.U32 R32, P0, R33, R36, R32 ;  /* 0x0000002421207225 */ /* 0x000fc80007800020 */
[C---:B------:R-:W-:Y:S02]  /*4080*/  IMAD R15, R37.reuse, R36, RZ ;  /* 0x00000024250f7224 */ /* 0x040fe400078e02ff */
[----:B------:R-:W-:-:S04]  /*4090*/  IMAD.HI.U32 R32, P2, R37, R39, R32 ;  /* 0x0000002725207227 */ /* 0x000fc80007840020 */
[----:B------:R-:W-:Y:S01]  /*40a0*/  IMAD.HI.U32 R36, R37, R36, RZ ;  /* 0x0000002425247227 */ /* 0x000fe200078e00ff */
[----:B------:R-:W-:Y:S02]  /*40b0*/  IADD3 R32, P3, PT, R15, R32, RZ ;  /* 0x000000200f207210 */ /* 0x000fe40007f7e0ff */
[-C--:B------:R-:W-:Y:S01]  /*40c0*/  IADD3.X R15, PT, PT, RZ, ~R12.reuse, RZ, P4, !PT ;  /* 0x8000000cff0f7210 */ /* 0x080fe200027fe4ff */
[----:B------:R-:W-:Y:S02]  /*40d0*/  IMAD.X R37, R36, 0x1, R37, P0 ;  /* 0x0000000124257824 */ /* 0x000fe400000e0625 */
[----:B------:R-:W-:Y:S01]  /*40e0*/  IMAD.HI.U32 R14, R32, R13, RZ ;  /* 0x0000000d200e7227 */ /* 0x000fe200078e00ff */
[----:B------:R-:W-:Y:S02]  /*40f0*/  SEL R36, R15, R12, !P1 ;  /* 0x0000000c0f247207 */ /* 0x000fe40004800000 */
[----:B------:R-:W-:Y:S01]  /*4100*/  IADD3.X R37, PT, PT, RZ, RZ, R37, P3, P2 ;  /* 0x000000ffff257210 */ /* 0x000fe20001fe4425 */
[----:B------:R-:W-:-:S02]  /*4110*/  IMAD.MOV.U32 R15, RZ, RZ, RZ ;  /* 0x000000ffff0f7224 */ /* 0x000fc400078e00ff */
        /* <DEDUP_REMOVED lines=11> */
[----:B------:R-:W-:-:S04]  /*41d0*/  IMAD R33, R37, R10, R33 ;  /* 0x0000000a25217224 */ /* 0x000fc800078e0221 */
[----:B------:R-:W-:Y:S01]  /*41e0*/  IMAD.X R33, R36, 0x1, ~R33, P2 ;  /* 0x0000000124217824 */ /* 0x000fe200010e0e21 */
[----:B------:R-:W-:-:S04]  /*41f0*/  IADD3 R13, P2, PT, R39, -R10, RZ ;  /* 0x8000000a270d7210 */ /* 0x000fc80007f5e0ff */
[CC--:B------:R-:W-:Y:S02]  /*4200*/  ISETP.GE.U32.AND.EX P0, PT, R33.reuse, R11.reuse, PT, P0 ;  /* 0x0000000b2100720c */ /* 0x0c0fe40003f06100 */
[----:B------:R-:W-:Y:S02]  /*4210*/  IADD3.X R15, PT, PT, R33, ~R11, RZ, P2, !PT ;  /* 0x8000000b210f7210 */ /* 0x000fe400017fe4ff */
[----:B------:R-:W-:Y:S02]  /*4220*/  SEL R13, R13, R39, P0 ;  /* 0x000000270d0d7207 */ /* 0x000fe40000000000 */
[----:B------:R-:W-:Y:S02]  /*4230*/  SEL R15, R15, R33, P0 ;  /* 0x000000210f0f7207 */ /* 0x000fe40000000000 */
[CC--:B------:R-:W-:Y:S02]  /*4240*/  ISETP.GE.U32.AND P0, PT, R13.reuse, R10.reuse, PT ;  /* 0x0000000a0d00720c */ /* 0x0c0fe40003f06070 */
[----:B------:R-:W-:-:S02]  /*4250*/  IADD3 R48, P2, PT, R13, -R10, RZ ;  /* 0x8000000a0d307210 */ /* 0x000fc40007f5e0ff */
[----:B------:R-:W-:-:S03]  /*4260*/  ISETP.GE.U32.AND.EX P0, PT, R15, R11, PT, P0 ;  /* 0x0000000b0f00720c */ /* 0x000fc60003f06100 */
[----:B------:R-:W-:Y:S01]  /*4270*/  IMAD.X R49, R15, 0x1, ~R11, P2 ;  /* 0x000000010f317824 */ /* 0x000fe200010e0e0b */
[----:B------:R-:W-:-:S04]  /*4280*/  SEL R48, R48, R13, P0 ;  /* 0x0000000d30307207 */ /* 0x000fc80000000000 */
[----:B------:R-:W-:Y:S02]  /*4290*/  SEL R49, R49, R15, P0 ;  /* 0x0000000f31317207 */ /* 0x000fe40000000000 */
[-C--:B------:R-:W-:Y:S02]  /*42a0*/  IADD3 R11, P2, PT, RZ, -R48.reuse, RZ ;  /* 0x80000030ff0b7210 */ /* 0x080fe40007f5e0ff */
[----:B------:R-:W-:Y:S02]  /*42b0*/  ISETP.NE.U32.AND P0, PT, R8, RZ, PT ;  /* 0x000000ff0800720c */ /* 0x000fe40003f05070 */
[----:B------:R-:W-:Y:S01]  /*42c0*/  SEL R48, R11, R48, !P1 ;  /* 0x000000300b307207 */ /* 0x000fe20004800000 */
[----:B------:R-:W-:Y:S01]  /*42d0*/  IMAD.X R8, RZ, RZ, ~R49, P2 ;  /* 0x000000ffff087224 */ /* 0x000fe200010e0e31 */
[----:B------:R-:W-:Y:S01]  /*42e0*/  ISETP.NE.AND.EX P0, PT, R9, RZ, PT, P0 ;  /* 0x000000ff0900720c */ /* 0x000fe20003f05300 */
[----:B------:R-:W-:-:S03]  /*42f0*/  IMAD.MOV.U32 R9, RZ, RZ, 0x0 ;  /* 0x00000000ff097424 */ /* 0x000fc600078e00ff */
[----:B------:R-:W-:Y:S02]  /*4300*/  SEL R49, R8, R49, !P1 ;  /* 0x0000003108317207 */ /* 0x000fe40004800000 */
[----:B------:R-:W-:Y:S02]  /*4310*/  MOV R8, R4 ;  /* 0x0000000400087202 */ /* 0x000fe40000000f00 */
[----:B------:R-:W-:Y:S02]  /*4320*/  SEL R48, R48, 0xffffffff, P0 ;  /* 0xffffffff30307807 */ /* 0x000fe40000000000 */
[----:B------:R-:W-:Y:S01]  /*4330*/  SEL R49, R49, 0xffffffff, P0 ;  /* 0xffffffff31317807 */ /* 0x000fe20000000000 */
[----:B------:R-:W-:Y:S06]  /*4340*/  RET.REL.NODEC R8 `(_Z6kernelPdPxS_S_S0_Pixx) ;  /* 0xffffffbc082c7950 */ /* 0x000fec0003c3ffff */
.L_x_35:
[----:B------:R-:W-:-:S00]  /*4350*/  BRA `(.L_x_35) ;  /* 0xfffffffc00fc7947 */ /* 0x000fc0000383ffff */
[----:B------:R-:W-:-:S00]  /*4360*/  NOP ;  /* 0x0000000000007918 */ /* 0x000fc00000000000 */
        /* <DEDUP_REMOVED lines=9> */
.L_x_37:


//--------------------- .nv.shared.reserved.0     --------------------------
	.section	.nv.shared.reserved.0,"aw",@nobits
	.weak		__nv_reservedSMEM_offset_0_alias
	.size		__nv_reservedSMEM_offset_0_alias, 0, 64
	.other		__nv_reservedSMEM_offset_0_alias,@"STO_CUDA_RESERVED_SHARED STV_DEFAULT"
__nv_reservedSMEM_offset_0_alias:
	.zero		0
	.zero		64


//--------------------- .nv.constant0._Z6kernelPdPxS_S_S0_Pixx --------------------------
	.section	.nv.constant0._Z6kernelPdPxS_S_S0_Pixx,"a",@progbits
	.sectionflags	@""
	.align	4
.nv.constant0._Z6kernelPdPxS_S_S0_Pixx:
	.zero		960


//--------------------- SYMBOLS --------------------------

	.type		.nv.reservedSmem.offset0,@object
	.size		.nv.reservedSmem.offset0,0x4
